//
// Generated by NVIDIA NVVM Compiler
//
// Compiler Build ID: CL-36424714
// Cuda compilation tools, release 13.0, V13.0.88
// Based on NVVM 20.0.0
//

.version 9.0
.target sm_100
.address_size 64

	// .globl	_Z21FlashAttention_SharedPKfS0_S0_PfS1_iiii
// _ZZ21FlashAttention_SharedPKfS0_S0_PfS1_iiiiE3Q_i has been demoted
// _ZZ21FlashAttention_SharedPKfS0_S0_PfS1_iiiiE3K_j has been demoted
// _ZZ21FlashAttention_SharedPKfS0_S0_PfS1_iiiiE3V_j has been demoted
// _ZZ21FlashAttention_SharedPKfS0_S0_PfS1_iiiiE3O_i has been demoted
// _ZZ21FlashAttention_SharedPKfS0_S0_PfS1_iiiiE3L_i has been demoted
// _ZZ21FlashAttention_SharedPKfS0_S0_PfS1_iiiiE3m_i has been demoted

.visible .entry _Z21FlashAttention_SharedPKfS0_S0_PfS1_iiii(
	.param .u64 .ptr .align 1 _Z21FlashAttention_SharedPKfS0_S0_PfS1_iiii_param_0,
	.param .u64 .ptr .align 1 _Z21FlashAttention_SharedPKfS0_S0_PfS1_iiii_param_1,
	.param .u64 .ptr .align 1 _Z21FlashAttention_SharedPKfS0_S0_PfS1_iiii_param_2,
	.param .u64 .ptr .align 1 _Z21FlashAttention_SharedPKfS0_S0_PfS1_iiii_param_3,
	.param .u64 .ptr .align 1 _Z21FlashAttention_SharedPKfS0_S0_PfS1_iiii_param_4,
	.param .u32 _Z21FlashAttention_SharedPKfS0_S0_PfS1_iiii_param_5,
	.param .u32 _Z21FlashAttention_SharedPKfS0_S0_PfS1_iiii_param_6,
	.param .u32 _Z21FlashAttention_SharedPKfS0_S0_PfS1_iiii_param_7,
	.param .u32 _Z21FlashAttention_SharedPKfS0_S0_PfS1_iiii_param_8
)
{
	.reg .pred 	%p<27>;
	.reg .b32 	%r<119>;
	.reg .b32 	%f<261>;
	.reg .b64 	%rd<24>;
	// demoted variable
	.shared .align 4 .b8 _ZZ21FlashAttention_SharedPKfS0_S0_PfS1_iiiiE3Q_i[4096];
	// demoted variable
	.shared .align 4 .b8 _ZZ21FlashAttention_SharedPKfS0_S0_PfS1_iiiiE3K_j[4096];
	// demoted variable
	.shared .align 4 .b8 _ZZ21FlashAttention_SharedPKfS0_S0_PfS1_iiiiE3V_j[4096];
	// demoted variable
	.shared .align 4 .b8 _ZZ21FlashAttention_SharedPKfS0_S0_PfS1_iiiiE3O_i[4096];
	// demoted variable
	.shared .align 4 .b8 _ZZ21FlashAttention_SharedPKfS0_S0_PfS1_iiiiE3L_i[128];
	// demoted variable
	.shared .align 4 .b8 _ZZ21FlashAttention_SharedPKfS0_S0_PfS1_iiiiE3m_i[128];
	ld.param.u64 	%rd2, [_Z21FlashAttention_SharedPKfS0_S0_PfS1_iiii_param_0];
	ld.param.u32 	%r49, [_Z21FlashAttention_SharedPKfS0_S0_PfS1_iiii_param_5];
	ld.param.u32 	%r47, [_Z21FlashAttention_SharedPKfS0_S0_PfS1_iiii_param_6];
	ld.param.u32 	%r50, [_Z21FlashAttention_SharedPKfS0_S0_PfS1_iiii_param_7];
	ld.param.u32 	%r48, [_Z21FlashAttention_SharedPKfS0_S0_PfS1_iiii_param_8];
	add.s32 	%r51, %r49, -1;
	add.s32 	%r52, %r51, %r50;
	div.s32 	%r1, %r52, %r50;
	add.s32 	%r2, %r51, %r48;
	mov.u32 	%r3, %tid.x;
	mov.u32 	%r4, %tid.y;
	setp.ge.s32 	%p1, %r3, %r1;
	setp.ge.s32 	%p2, %r4, %r47;
	or.pred  	%p3, %p2, %p1;
	@%p3 bra 	$L__BB0_31;
	mov.u32 	%r53, %ctaid.x;
	cvta.to.global.u64 	%rd7, %rd2;
	mul.lo.s32 	%r5, %r1, %r53;
	mad.lo.s32 	%r6, %r47, %r3, %r4;
	mad.lo.s32 	%r7, %r5, %r47, %r6;
	mul.wide.u32 	%rd8, %r7, 4;
	add.s64 	%rd9, %rd7, %rd8;
	ld.global.nc.f32 	%f30, [%rd9];
	shl.b32 	%r54, %r3, 7;
	mov.u32 	%r55, _ZZ21FlashAttention_SharedPKfS0_S0_PfS1_iiiiE3Q_i;
	add.s32 	%r8, %r55, %r54;
	shl.b32 	%r56, %r4, 2;
	add.s32 	%r57, %r8, %r56;
	st.shared.f32 	[%r57], %f30;
	mov.u32 	%r58, _ZZ21FlashAttention_SharedPKfS0_S0_PfS1_iiiiE3O_i;
	add.s32 	%r59, %r58, %r54;
	add.s32 	%r9, %r59, %r56;
	mov.b32 	%r60, 0;
	st.shared.u32 	[%r9], %r60;
	shl.b32 	%r61, %r3, 2;
	mov.u32 	%r62, _ZZ21FlashAttention_SharedPKfS0_S0_PfS1_iiiiE3L_i;
	add.s32 	%r10, %r62, %r61;
	st.shared.u32 	[%r10], %r60;
	mov.u32 	%r63, _ZZ21FlashAttention_SharedPKfS0_S0_PfS1_iiiiE3m_i;
	add.s32 	%r11, %r63, %r61;
	mov.b32 	%r64, -8388608;
	st.shared.u32 	[%r11], %r64;
	bar.sync 	0;
	setp.lt.s32 	%p4, %r48, 1;
	@%p4 bra 	$L__BB0_30;
	ld.param.u64 	%rd20, [_Z21FlashAttention_SharedPKfS0_S0_PfS1_iiii_param_1];
	div.s32 	%r66, %r2, %r48;
	mul.lo.s32 	%r12, %r66, %r47;
	mov.u32 	%r68, _ZZ21FlashAttention_SharedPKfS0_S0_PfS1_iiiiE3K_j;
	add.s32 	%r69, %r68, %r54;
	add.s32 	%r13, %r69, %r56;
	mov.u32 	%r71, _ZZ21FlashAttention_SharedPKfS0_S0_PfS1_iiiiE3V_j;
	add.s32 	%r72, %r71, %r54;
	add.s32 	%r14, %r72, %r56;
	shl.b32 	%r73, %r4, 7;
	add.s32 	%r15, %r68, %r73;
	add.s32 	%r16, %r71, %r73;
	and.b32  	%r17, %r47, 15;
	and.b32  	%r18, %r47, 7;
	and.b32  	%r19, %r47, 2147483632;
	and.b32  	%r20, %r47, 3;
	neg.s32 	%r21, %r19;
	add.s32 	%r22, %r15, 32;
	cvta.to.global.u64 	%rd1, %rd20;
	mov.b32 	%r108, 0;
$L__BB0_3:
	ld.param.u64 	%rd21, [_Z21FlashAttention_SharedPKfS0_S0_PfS1_iiii_param_2];
	setp.lt.u32 	%p5, %r47, 16;
	mad.lo.s32 	%r75, %r12, %r108, %r6;
	mul.wide.s32 	%rd10, %r75, 4;
	add.s64 	%rd11, %rd1, %rd10;
	ld.global.nc.f32 	%f33, [%rd11];
	st.shared.f32 	[%r13], %f33;
	cvta.to.global.u64 	%rd12, %rd21;
	add.s64 	%rd13, %rd12, %rd10;
	ld.global.nc.f32 	%f34, [%rd13];
	st.shared.f32 	[%r14], %f34;
	bar.sync 	0;
	mov.f32 	%f252, 0f00000000;
	mov.b32 	%r113, 0;
	@%p5 bra 	$L__BB0_6;
	shl.b32 	%r76, %r3, 7;
	mov.u32 	%r77, _ZZ21FlashAttention_SharedPKfS0_S0_PfS1_iiiiE3Q_i;
	add.s32 	%r78, %r76, %r77;
	add.s32 	%r110, %r78, 32;
	mov.f32 	%f252, 0f00000000;
	mov.u32 	%r109, %r22;
	mov.u32 	%r111, %r21;
$L__BB0_5:
	.pragma "nounroll";
	ld.shared.f32 	%f36, [%r110+-32];
	ld.shared.f32 	%f37, [%r109+-32];
	fma.rn.f32 	%f38, %f36, %f37, %f252;
	ld.shared.f32 	%f39, [%r110+-28];
	ld.shared.f32 	%f40, [%r109+-28];
	fma.rn.f32 	%f41, %f39, %f40, %f38;
	ld.shared.f32 	%f42, [%r110+-24];
	ld.shared.f32 	%f43, [%r109+-24];
	fma.rn.f32 	%f44, %f42, %f43, %f41;
	ld.shared.f32 	%f45, [%r110+-20];
	ld.shared.f32 	%f46, [%r109+-20];
	fma.rn.f32 	%f47, %f45, %f46, %f44;
	ld.shared.f32 	%f48, [%r110+-16];
	ld.shared.f32 	%f49, [%r109+-16];
	fma.rn.f32 	%f50, %f48, %f49, %f47;
	ld.shared.f32 	%f51, [%r110+-12];
	ld.shared.f32 	%f52, [%r109+-12];
	fma.rn.f32 	%f53, %f51, %f52, %f50;
	ld.shared.f32 	%f54, [%r110+-8];
	ld.shared.f32 	%f55, [%r109+-8];
	fma.rn.f32 	%f56, %f54, %f55, %f53;
	ld.shared.f32 	%f57, [%r110+-4];
	ld.shared.f32 	%f58, [%r109+-4];
	fma.rn.f32 	%f59, %f57, %f58, %f56;
	ld.shared.f32 	%f60, [%r110];
	ld.shared.f32 	%f61, [%r109];
	fma.rn.f32 	%f62, %f60, %f61, %f59;
	ld.shared.f32 	%f63, [%r110+4];
	ld.shared.f32 	%f64, [%r109+4];
	fma.rn.f32 	%f65, %f63, %f64, %f62;
	ld.shared.f32 	%f66, [%r110+8];
	ld.shared.f32 	%f67, [%r109+8];
	fma.rn.f32 	%f68, %f66, %f67, %f65;
	ld.shared.f32 	%f69, [%r110+12];
	ld.shared.f32 	%f70, [%r109+12];
	fma.rn.f32 	%f71, %f69, %f70, %f68;
	ld.shared.f32 	%f72, [%r110+16];
	ld.shared.f32 	%f73, [%r109+16];
	fma.rn.f32 	%f74, %f72, %f73, %f71;
	ld.shared.f32 	%f75, [%r110+20];
	ld.shared.f32 	%f76, [%r109+20];
	fma.rn.f32 	%f77, %f75, %f76, %f74;
	ld.shared.f32 	%f78, [%r110+24];
	ld.shared.f32 	%f79, [%r109+24];
	fma.rn.f32 	%f80, %f78, %f79, %f77;
	ld.shared.f32 	%f81, [%r110+28];
	ld.shared.f32 	%f82, [%r109+28];
	fma.rn.f32 	%f252, %f81, %f82, %f80;
	add.s32 	%r111, %r111, 16;
	add.s32 	%r110, %r110, 64;
	add.s32 	%r109, %r109, 64;
	setp.ne.s32 	%p6, %r111, 0;
	mov.u32 	%r113, %r19;
	@%p6 bra 	$L__BB0_5;
$L__BB0_6:
	setp.eq.s32 	%p7, %r17, 0;
	@%p7 bra 	$L__BB0_16;
	add.s32 	%r79, %r17, -1;
	setp.lt.u32 	%p8, %r79, 7;
	@%p8 bra 	$L__BB0_9;
	shl.b32 	%r80, %r113, 2;
	add.s32 	%r81, %r8, %r80;
	ld.shared.f32 	%f84, [%r81];
	add.s32 	%r82, %r15, %r80;
	ld.shared.f32 	%f85, [%r82];
	fma.rn.f32 	%f86, %f84, %f85, %f252;
	ld.shared.f32 	%f87, [%r81+4];
	ld.shared.f32 	%f88, [%r82+4];
	fma.rn.f32 	%f89, %f87, %f88, %f86;
	ld.shared.f32 	%f90, [%r81+8];
	ld.shared.f32 	%f91, [%r82+8];
	fma.rn.f32 	%f92, %f90, %f91, %f89;
	ld.shared.f32 	%f93, [%r81+12];
	ld.shared.f32 	%f94, [%r82+12];
	fma.rn.f32 	%f95, %f93, %f94, %f92;
	ld.shared.f32 	%f96, [%r81+16];
	ld.shared.f32 	%f97, [%r82+16];
	fma.rn.f32 	%f98, %f96, %f97, %f95;
	ld.shared.f32 	%f99, [%r81+20];
	ld.shared.f32 	%f100, [%r82+20];
	fma.rn.f32 	%f101, %f99, %f100, %f98;
	ld.shared.f32 	%f102, [%r81+24];
	ld.shared.f32 	%f103, [%r82+24];
	fma.rn.f32 	%f104, %f102, %f103, %f101;
	ld.shared.f32 	%f105, [%r81+28];
	ld.shared.f32 	%f106, [%r82+28];
	fma.rn.f32 	%f252, %f105, %f106, %f104;
	add.s32 	%r113, %r113, 8;
$L__BB0_9:
	setp.eq.s32 	%p9, %r18, 0;
	@%p9 bra 	$L__BB0_16;
	add.s32 	%r83, %r18, -1;
	setp.lt.u32 	%p10, %r83, 3;
	@%p10 bra 	$L__BB0_12;
	shl.b32 	%r84, %r113, 2;
	add.s32 	%r85, %r8, %r84;
	ld.shared.f32 	%f108, [%r85];
	add.s32 	%r86, %r15, %r84;
	ld.shared.f32 	%f109, [%r86];
	fma.rn.f32 	%f110, %f108, %f109, %f252;
	ld.shared.f32 	%f111, [%r85+4];
	ld.shared.f32 	%f112, [%r86+4];
	fma.rn.f32 	%f113, %f111, %f112, %f110;
	ld.shared.f32 	%f114, [%r85+8];
	ld.shared.f32 	%f115, [%r86+8];
	fma.rn.f32 	%f116, %f114, %f115, %f113;
	ld.shared.f32 	%f117, [%r85+12];
	ld.shared.f32 	%f118, [%r86+12];
	fma.rn.f32 	%f252, %f117, %f118, %f116;
	add.s32 	%r113, %r113, 4;
$L__BB0_12:
	setp.eq.s32 	%p11, %r20, 0;
	@%p11 bra 	$L__BB0_16;
	setp.eq.s32 	%p12, %r20, 1;
	shl.b32 	%r87, %r113, 2;
	add.s32 	%r36, %r8, %r87;
	ld.shared.f32 	%f119, [%r36];
	add.s32 	%r37, %r15, %r87;
	ld.shared.f32 	%f120, [%r37];
	fma.rn.f32 	%f252, %f119, %f120, %f252;
	@%p12 bra 	$L__BB0_16;
	setp.eq.s32 	%p13, %r20, 2;
	ld.shared.f32 	%f121, [%r36+4];
	ld.shared.f32 	%f122, [%r37+4];
	fma.rn.f32 	%f252, %f121, %f122, %f252;
	@%p13 bra 	$L__BB0_16;
	ld.shared.f32 	%f123, [%r36+8];
	ld.shared.f32 	%f124, [%r37+8];
	fma.rn.f32 	%f252, %f123, %f124, %f252;
$L__BB0_16:
	bar.sync 	0;
	ld.shared.f32 	%f127, [%r11];
	max.f32 	%f128, %f127, %f252;
	st.shared.f32 	[%r11], %f128;
	bar.sync 	0;
	sub.f32 	%f129, %f252, %f128;
	fma.rn.f32 	%f130, %f129, 0f3BBB989D, 0f3F000000;
	cvt.sat.f32.f32 	%f131, %f130;
	mov.f32 	%f132, 0f4B400001;
	mov.f32 	%f133, 0f437C0000;
	fma.rm.f32 	%f134, %f131, %f133, %f132;
	add.f32 	%f135, %f134, 0fCB40007F;
	neg.f32 	%f136, %f135;
	fma.rn.f32 	%f137, %f129, 0f3FB8AA3B, %f136;
	fma.rn.f32 	%f138, %f129, 0f32A57060, %f137;
	mov.b32 	%r89, %f134;
	shl.b32 	%r90, %r89, 23;
	mov.b32 	%f139, %r90;
	ex2.approx.ftz.f32 	%f140, %f138;
	mul.f32 	%f15, %f140, %f139;
	ld.shared.f32 	%f141, [%r11];
	sub.f32 	%f142, %f141, %f128;
	fma.rn.f32 	%f143, %f142, 0f3BBB989D, 0f3F000000;
	cvt.sat.f32.f32 	%f144, %f143;
	fma.rm.f32 	%f145, %f144, %f133, %f132;
	add.f32 	%f146, %f145, 0fCB40007F;
	neg.f32 	%f147, %f146;
	fma.rn.f32 	%f148, %f142, 0f3FB8AA3B, %f147;
	fma.rn.f32 	%f149, %f142, 0f32A57060, %f148;
	mov.b32 	%r91, %f145;
	shl.b32 	%r92, %r91, 23;
	mov.b32 	%f150, %r92;
	ex2.approx.ftz.f32 	%f151, %f149;
	mul.f32 	%f152, %f151, %f150;
	ld.shared.f32 	%f153, [%r10];
	fma.rn.f32 	%f154, %f153, %f152, %f15;
	st.shared.f32 	[%r10], %f154;
	bar.sync 	0;
	mov.f32 	%f260, 0f00000000;
	mov.b32 	%r117, 0;
	@%p5 bra 	$L__BB0_19;
	mov.f32 	%f260, 0f00000000;
	mov.b32 	%r115, 0;
$L__BB0_18:
	.pragma "nounroll";
	shl.b32 	%r94, %r115, 2;
	add.s32 	%r95, %r16, %r94;
	ld.shared.f32 	%f156, [%r95];
	fma.rn.f32 	%f157, %f15, %f156, %f260;
	ld.shared.f32 	%f158, [%r95+4];
	fma.rn.f32 	%f159, %f15, %f158, %f157;
	ld.shared.f32 	%f160, [%r95+8];
	fma.rn.f32 	%f161, %f15, %f160, %f159;
	ld.shared.f32 	%f162, [%r95+12];
	fma.rn.f32 	%f163, %f15, %f162, %f161;
	ld.shared.f32 	%f164, [%r95+16];
	fma.rn.f32 	%f165, %f15, %f164, %f163;
	ld.shared.f32 	%f166, [%r95+20];
	fma.rn.f32 	%f167, %f15, %f166, %f165;
	ld.shared.f32 	%f168, [%r95+24];
	fma.rn.f32 	%f169, %f15, %f168, %f167;
	ld.shared.f32 	%f170, [%r95+28];
	fma.rn.f32 	%f171, %f15, %f170, %f169;
	ld.shared.f32 	%f172, [%r95+32];
	fma.rn.f32 	%f173, %f15, %f172, %f171;
	ld.shared.f32 	%f174, [%r95+36];
	fma.rn.f32 	%f175, %f15, %f174, %f173;
	ld.shared.f32 	%f176, [%r95+40];
	fma.rn.f32 	%f177, %f15, %f176, %f175;
	ld.shared.f32 	%f178, [%r95+44];
	fma.rn.f32 	%f179, %f15, %f178, %f177;
	ld.shared.f32 	%f180, [%r95+48];
	fma.rn.f32 	%f181, %f15, %f180, %f179;
	ld.shared.f32 	%f182, [%r95+52];
	fma.rn.f32 	%f183, %f15, %f182, %f181;
	ld.shared.f32 	%f184, [%r95+56];
	fma.rn.f32 	%f185, %f15, %f184, %f183;
	ld.shared.f32 	%f186, [%r95+60];
	fma.rn.f32 	%f260, %f15, %f186, %f185;
	add.s32 	%r115, %r115, 16;
	setp.ne.s32 	%p15, %r115, %r19;
	mov.u32 	%r117, %r19;
	@%p15 bra 	$L__BB0_18;
$L__BB0_19:
	@%p7 bra 	$L__BB0_29;
	add.s32 	%r96, %r17, -1;
	setp.lt.u32 	%p17, %r96, 7;
	@%p17 bra 	$L__BB0_22;
	shl.b32 	%r97, %r117, 2;
	add.s32 	%r98, %r16, %r97;
	ld.shared.f32 	%f188, [%r98];
	fma.rn.f32 	%f189, %f15, %f188, %f260;
	ld.shared.f32 	%f190, [%r98+4];
	fma.rn.f32 	%f191, %f15, %f190, %f189;
	ld.shared.f32 	%f192, [%r98+8];
	fma.rn.f32 	%f193, %f15, %f192, %f191;
	ld.shared.f32 	%f194, [%r98+12];
	fma.rn.f32 	%f195, %f15, %f194, %f193;
	ld.shared.f32 	%f196, [%r98+16];
	fma.rn.f32 	%f197, %f15, %f196, %f195;
	ld.shared.f32 	%f198, [%r98+20];
	fma.rn.f32 	%f199, %f15, %f198, %f197;
	ld.shared.f32 	%f200, [%r98+24];
	fma.rn.f32 	%f201, %f15, %f200, %f199;
	ld.shared.f32 	%f202, [%r98+28];
	fma.rn.f32 	%f260, %f15, %f202, %f201;
	add.s32 	%r117, %r117, 8;
$L__BB0_22:
	setp.eq.s32 	%p18, %r18, 0;
	@%p18 bra 	$L__BB0_29;
	add.s32 	%r99, %r18, -1;
	setp.lt.u32 	%p19, %r99, 3;
	@%p19 bra 	$L__BB0_25;
	shl.b32 	%r100, %r117, 2;
	add.s32 	%r101, %r16, %r100;
	ld.shared.f32 	%f204, [%r101];
	fma.rn.f32 	%f205, %f15, %f204, %f260;
	ld.shared.f32 	%f206, [%r101+4];
	fma.rn.f32 	%f207, %f15, %f206, %f205;
	ld.shared.f32 	%f208, [%r101+8];
	fma.rn.f32 	%f209, %f15, %f208, %f207;
	ld.shared.f32 	%f210, [%r101+12];
	fma.rn.f32 	%f260, %f15, %f210, %f209;
	add.s32 	%r117, %r117, 4;
$L__BB0_25:
	setp.eq.s32 	%p20, %r20, 0;
	@%p20 bra 	$L__BB0_29;
	setp.eq.s32 	%p21, %r20, 1;
	shl.b32 	%r102, %r117, 2;
	add.s32 	%r45, %r16, %r102;
	ld.shared.f32 	%f211, [%r45];
	fma.rn.f32 	%f260, %f15, %f211, %f260;
	@%p21 bra 	$L__BB0_29;
	setp.eq.s32 	%p22, %r20, 2;
	ld.shared.f32 	%f212, [%r45+4];
	fma.rn.f32 	%f260, %f15, %f212, %f260;
	@%p22 bra 	$L__BB0_29;
	ld.shared.f32 	%f213, [%r45+8];
	fma.rn.f32 	%f260, %f15, %f213, %f260;
$L__BB0_29:
	ld.shared.f32 	%f214, [%r9];
	add.f32 	%f215, %f260, %f214;
	st.shared.f32 	[%r9], %f215;
	bar.sync 	0;
	add.s32 	%r108, %r108, 1;
	setp.ne.s32 	%p23, %r108, %r48;
	@%p23 bra 	$L__BB0_3;
$L__BB0_30:
	ld.param.u64 	%rd23, [_Z21FlashAttention_SharedPKfS0_S0_PfS1_iiii_param_4];
	ld.param.u64 	%rd22, [_Z21FlashAttention_SharedPKfS0_S0_PfS1_iiii_param_3];
	ld.shared.f32 	%f216, [%r10];
	rcp.rn.f32 	%f217, %f216;
	ld.shared.f32 	%f218, [%r9];
	mul.f32 	%f219, %f218, %f217;
	st.shared.f32 	[%r9], %f219;
	bar.sync 	0;
	ld.shared.f32 	%f220, [%r9];
	cvta.to.global.u64 	%rd14, %rd22;
	add.s64 	%rd16, %rd14, %rd8;
	st.global.f32 	[%rd16], %f220;
	ld.shared.f32 	%f221, [%r11];
	ld.shared.f32 	%f222, [%r10];
	setp.lt.f32 	%p24, %f222, 0f00800000;
	mul.f32 	%f223, %f222, 0f4B000000;
	selp.f32 	%f224, %f223, %f222, %p24;
	selp.f32 	%f225, 0fC1B80000, 0f00000000, %p24;
	mov.b32 	%r103, %f224;
	add.s32 	%r104, %r103, -1059760811;
	and.b32  	%r105, %r104, -8388608;
	sub.s32 	%r106, %r103, %r105;
	mov.b32 	%f226, %r106;
	cvt.rn.f32.s32 	%f227, %r105;
	fma.rn.f32 	%f228, %f227, 0f34000000, %f225;
	add.f32 	%f229, %f226, 0fBF800000;
	fma.rn.f32 	%f230, %f229, 0fBE055027, 0f3E1039F6;
	fma.rn.f32 	%f231, %f230, %f229, 0fBDF8CDCC;
	fma.rn.f32 	%f232, %f231, %f229, 0f3E0F2955;
	fma.rn.f32 	%f233, %f232, %f229, 0fBE2AD8B9;
	fma.rn.f32 	%f234, %f233, %f229, 0f3E4CED0B;
	fma.rn.f32 	%f235, %f234, %f229, 0fBE7FFF22;
	fma.rn.f32 	%f236, %f235, %f229, 0f3EAAAA78;
	fma.rn.f32 	%f237, %f236, %f229, 0fBF000000;
	mul.f32 	%f238, %f229, %f237;
	fma.rn.f32 	%f239, %f238, %f229, %f229;
	fma.rn.f32 	%f240, %f228, 0f3F317218, %f239;
	setp.gt.u32 	%p25, %r103, 2139095039;
	fma.rn.f32 	%f241, %f224, 0f7F800000, 0f7F800000;
	selp.f32 	%f242, %f241, %f240, %p25;
	setp.eq.f32 	%p26, %f224, 0f00000000;
	selp.f32 	%f243, 0fFF800000, %f242, %p26;
	add.f32 	%f244, %f221, %f243;
	add.s32 	%r107, %r5, %r3;
	cvta.to.global.u64 	%rd17, %rd23;
	mul.wide.u32 	%rd18, %r107, 4;
	add.s64 	%rd19, %rd17, %rd18;
	st.global.f32 	[%rd19], %f244;
$L__BB0_31:
	ret;

}


// ===== COMPILED SASS (sm_100) =====

	.target	sm_100

	.elftype	@"ET_EXEC"


//--------------------- .note.nv.tkinfo           --------------------------
	.section	.note.nv.tkinfo,"",@"SHT_NOTE"
	.sectionflags	@"SHF_NOTE_NV_TKINFO"
	.tkinfo
        /*0018*/ 	.word	0x00000002
        /*0030*/ 	.string	""
        /*0030*/ 	.string	"ptxas"
        /*0030*/ 	.string	"Cuda compilation tools, release 13.0, V13.0.88"
        /*0030*/ 	.string	"Build cuda_13.0.r13.0/compiler.36424714_0"
        /*0030*/ 	.string	"-arch sm_100 -m 64 "



//--------------------- .note.nv.cuinfo           --------------------------
	.section	.note.nv.cuinfo,"",@"SHT_NOTE"
	.sectionflags	@"SHF_NOTE_NV_CUINFO"
        /*0018*/ 	.short	0x0002
        /*001a*/ 	.short	0x0064
        /*001c*/ 	.short	0x0082
	.zero		2


//--------------------- .nv.info                  --------------------------
	.section	.nv.info,"",@"SHT_CUDA_INFO"
	.align	4


	//----- nvinfo : EIATTR_REGCOUNT
	.align		4
        /*0000*/ 	.byte	0x04, 0x2f
        /*0002*/ 	.short	(.L_1 - .L_0)
	.align		4
.L_0:
        /*0004*/ 	.word	index@(_Z21FlashAttention_SharedPKfS0_S0_PfS1_iiii)
        /*0008*/ 	.word	0x00000024


	//----- nvinfo : EIATTR_FRAME_SIZE
	.align		4
.L_1:
        /*000c*/ 	.byte	0x04, 0x11
        /*000e*/ 	.short	(.L_3 - .L_2)
	.align		4
.L_2:
        /*0010*/ 	.word	index@($__internal_0_$__cuda_sm20_rcp_rn_f32_slowpath)
        /*0014*/ 	.word	0x00000000


	//----- nvinfo : EIATTR_FRAME_SIZE
	.align		4
.L_3:
        /*0018*/ 	.byte	0x04, 0x11
        /*001a*/ 	.short	(.L_5 - .L_4)
	.align		4
.L_4:
        /*001c*/ 	.word	index@(_Z21FlashAttention_SharedPKfS0_S0_PfS1_iiii)
        /*0020*/ 	.word	0x00000000


	//----- nvinfo : EIATTR_MIN_STACK_SIZE
	.align		4
.L_5:
        /*0024*/ 	.byte	0x04, 0x12
        /*0026*/ 	.short	(.L_7 - .L_6)
	.align		4
.L_6:
        /*0028*/ 	.word	index@(_Z21FlashAttention_SharedPKfS0_S0_PfS1_iiii)
        /*002c*/ 	.word	0x00000000
.L_7:


//--------------------- .nv.compat                --------------------------
	.section	.nv.compat,"",@"SHT_CUDA_COMPAT_INFO"
	.align	4
        /*0000*/ 	.byte	0x02, 0x09, 0x00, 0x00, 0x02, 0x02, 0x01, 0x00, 0x02, 0x05, 0x05, 0x00, 0x03, 0x07, 0x01, 0x01
        /*0010*/ 	.byte	0x02, 0x03, 0x00, 0x00, 0x02, 0x06, 0x01, 0x00, 0x04, 0x0b, 0x08, 0x00, 0x01, 0x00, 0x00, 0x00
        /*0020*/ 	.byte	0x00, 0x00, 0x00, 0x00


//--------------------- .nv.info._Z21FlashAttention_SharedPKfS0_S0_PfS1_iiii --------------------------
	.section	.nv.info._Z21FlashAttention_SharedPKfS0_S0_PfS1_iiii,"",@"SHT_CUDA_INFO"
	.sectionflags	@""
	.align	4


	//----- nvinfo : EIATTR_CUDA_API_VERSION
	.align		4
        /*0000*/ 	.byte	0x04, 0x37
        /*0002*/ 	.short	(.L_9 - .L_8)
.L_8:
        /*0004*/ 	.word	0x00000082


	//----- nvinfo : EIATTR_KPARAM_INFO
	.align		4
.L_9:
        /*0008*/ 	.byte	0x04, 0x17
        /*000a*/ 	.short	(.L_11 - .L_10)
.L_10:
        /*000c*/ 	.word	0x00000000
        /*0010*/ 	.short	0x0008
        /*0012*/ 	.short	0x0034
        /*0014*/ 	.byte	0x00, 0xf0, 0x11, 0x00


	//----- nvinfo : EIATTR_KPARAM_INFO
	.align		4
.L_11:
        /*0018*/ 	.byte	0x04, 0x17
        /*001a*/ 	.short	(.L_13 - .L_12)
.L_12:
        /*001c*/ 	.word	0x00000000
        /*0020*/ 	.short	0x0007
        /*0022*/ 	.short	0x0030
        /*0024*/ 	.byte	0x00, 0xf0, 0x11, 0x00


	//----- nvinfo : EIATTR_KPARAM_INFO
	.align		4
.L_13:
        /*0028*/ 	.byte	0x04, 0x17
        /*002a*/ 	.short	(.L_15 - .L_14)
.L_14:
        /*002c*/ 	.word	0x00000000
        /*0030*/ 	.short	0x0006
        /*0032*/ 	.short	0x002c
        /*0034*/ 	.byte	0x00, 0xf0, 0x11, 0x00


	//----- nvinfo : EIATTR_KPARAM_INFO
	.align		4
.L_15:
        /*0038*/ 	.byte	0x04, 0x17
        /*003a*/ 	.short	(.L_17 - .L_16)
.L_16:
        /*003c*/ 	.word	0x00000000
        /*0040*/ 	.short	0x0005
        /*0042*/ 	.short	0x0028
        /*0044*/ 	.byte	0x00, 0xf0, 0x11, 0x00


	//----- nvinfo : EIATTR_KPARAM_INFO
	.align		4
.L_17:
        /*0048*/ 	.byte	0x04, 0x17
        /*004a*/ 	.short	(.L_19 - .L_18)
.L_18:
        /*004c*/ 	.word	0x00000000
        /*0050*/ 	.short	0x0004
        /*0052*/ 	.short	0x0020
        /*0054*/ 	.byte	0x00, 0xf5, 0x21, 0x00


	//----- nvinfo : EIATTR_KPARAM_INFO
	.align		4
.L_19:
        /*0058*/ 	.byte	0x04, 0x17
        /*005a*/ 	.short	(.L_21 - .L_20)
.L_20:
        /*005c*/ 	.word	0x00000000
        /*0060*/ 	.short	0x0003
        /*0062*/ 	.short	0x0018
        /*0064*/ 	.byte	0x00, 0xf5, 0x21, 0x00


	//----- nvinfo : EIATTR_KPARAM_INFO
	.align		4
.L_21:
        /*0068*/ 	.byte	0x04, 0x17
        /*006a*/ 	.short	(.L_23 - .L_22)
.L_22:
        /*006c*/ 	.word	0x00000000
        /*0070*/ 	.short	0x0002
        /*0072*/ 	.short	0x0010
        /*0074*/ 	.byte	0x00, 0xf5, 0x21, 0x00


	//----- nvinfo : EIATTR_KPARAM_INFO
	.align		4
.L_23:
        /*0078*/ 	.byte	0x04, 0x17
        /*007a*/ 	.short	(.L_25 - .L_24)
.L_24:
        /*007c*/ 	.word	0x00000000
        /*0080*/ 	.short	0x0001
        /*0082*/ 	.short	0x0008
        /*0084*/ 	.byte	0x00, 0xf5, 0x21, 0x00


	//----- nvinfo : EIATTR_KPARAM_INFO
	.align		4
.L_25:
        /*0088*/ 	.byte	0x04, 0x17
        /*008a*/ 	.short	(.L_27 - .L_26)
.L_26:
        /*008c*/ 	.word	0x00000000
        /*0090*/ 	.short	0x0000
        /*0092*/ 	.short	0x0000
        /*0094*/ 	.byte	0x00, 0xf5, 0x21, 0x00


	//----- nvinfo : EIATTR_SPARSE_MMA_MASK
	.align		4
.L_27:
        /*0098*/ 	.byte	0x03, 0x50
        /*009a*/ 	.short	0x0000


	//----- nvinfo : EIATTR_MAXREG_COUNT
	.align		4
        /*009c*/ 	.byte	0x03, 0x1b
        /*009e*/ 	.short	0x00ff


	//----- nvinfo : EIATTR_NUM_BARRIERS
	.align		4
        /*00a0*/ 	.byte	0x02, 0x4c
        /*00a2*/ 	.byte	0x01
	.zero		1


	//----- nvinfo : EIATTR_MERCURY_ISA_VERSION
	.align		4
        /*00a4*/ 	.byte	0x03, 0x5f
        /*00a6*/ 	.short	0x0101


	//----- nvinfo : EIATTR_UNUSED_LOAD_BYTE_OFFSET
	.align		4
        /*00a8*/ 	.byte	0x04, 0x44
        /*00aa*/ 	.short	(.L_29 - .L_28)


	//   ....[0]....
.L_28:
        /*00ac*/ 	.word	0x00000d60
        /*00b0*/ 	.word	0x00000fff


	//   ....[1]....
        /*00b4*/ 	.word	0x00000d70
        /*00b8*/ 	.word	0x00000fff


	//   ....[2]....
        /*00bc*/ 	.word	0x000013a0
        /*00c0*/ 	.word	0x00000fff


	//----- nvinfo : EIATTR_VRC_CTA_INIT_COUNT
	.align		4
.L_29:
        /*00c4*/ 	.byte	0x02, 0x4a
	.zero		1
	.zero		1


	//----- nvinfo : EIATTR_EXIT_INSTR_OFFSETS
	.align		4
        /*00c8*/ 	.byte	0x04, 0x1c
        /*00ca*/ 	.short	(.L_31 - .L_30)


	//   ....[0]....
.L_30:
        /*00cc*/ 	.word	0x000002b0


	//   ....[1]....
        /*00d0*/ 	.word	0x000017e0


	//----- nvinfo : EIATTR_CRS_STACK_SIZE
	.align		4
.L_31:
        /*00d4*/ 	.byte	0x04, 0x1e
        /*00d6*/ 	.short	(.L_33 - .L_32)
.L_32:
        /*00d8*/ 	.word	0x00000000


	//----- nvinfo : EIATTR_CBANK_PARAM_SIZE
	.align		4
.L_33:
        /*00dc*/ 	.byte	0x03, 0x19
        /*00de*/ 	.short	0x0038


	//----- nvinfo : EIATTR_PARAM_CBANK
	.align		4
        /*00e0*/ 	.byte	0x04, 0x0a
        /*00e2*/ 	.short	(.L_35 - .L_34)
	.align		4
.L_34:
        /*00e4*/ 	.word	index@(.nv.constant0._Z21FlashAttention_SharedPKfS0_S0_PfS1_iiii)
        /*00e8*/ 	.short	0x0380
        /*00ea*/ 	.short	0x0038


	//----- nvinfo : EIATTR_SW_WAR
	.align		4
.L_35:
        /*00ec*/ 	.byte	0x04, 0x36
        /*00ee*/ 	.short	(.L_37 - .L_36)
.L_36:
        /*00f0*/ 	.word	0x00000008
.L_37:


//--------------------- .nv.callgraph             --------------------------
	.section	.nv.callgraph,"",@"SHT_CUDA_CALLGRAPH"
	.align	4
	.sectionentsize	8
	.align		4
        /*0000*/ 	.word	0x00000000
	.align		4
        /*0004*/ 	.word	0xffffffff
	.align		4
        /*0008*/ 	.word	0x00000000
	.align		4
        /*000c*/ 	.word	0xfffffffe
	.align		4
        /*0010*/ 	.word	0x00000000
	.align		4
        /*0014*/ 	.word	0xfffffffd
	.align		4
        /*0018*/ 	.word	0x00000000
	.align		4
        /*001c*/ 	.word	0xfffffffc


//--------------------- .text._Z21FlashAttention_SharedPKfS0_S0_PfS1_iiii --------------------------
	.section	.text._Z21FlashAttention_SharedPKfS0_S0_PfS1_iiii,"ax",@progbits
	.align	128
        .global         _Z21FlashAttention_SharedPKfS0_S0_PfS1_iiii
        .type           _Z21FlashAttention_SharedPKfS0_S0_PfS1_iiii,@function
        .size           _Z21FlashAttention_SharedPKfS0_S0_PfS1_iiii,(.L_x_20 - _Z21FlashAttention_SharedPKfS0_S0_PfS1_iiii)
        .other          _Z21FlashAttention_SharedPKfS0_S0_PfS1_iiii,@"STO_CUDA_ENTRY STV_DEFAULT"
_Z21FlashAttention_SharedPKfS0_S0_PfS1_iiii:
.text._Z21FlashAttention_SharedPKfS0_S0_PfS1_iiii:
[----:B------:R-:W-:Y:S01]  /*0000*/  LDC R1, c[0x0][0x37c] ;  /* 0x0000df00ff017b82 */ /* 0x000fe20000000800 */
[----:B------:R-:W0:Y:S01]  /*0010*/  LDCU UR7, c[0x0][0x3b0] ;  /* 0x00007600ff0777ac */ /* 0x000e220008000800 */
[----:B------:R-:W1:Y:S01]  /*0020*/  S2R R21, SR_TID.Y ;  /* 0x0000000000157919 */ /* 0x000e620000002200 */
[----:B------:R-:W2:Y:S01]  /*0030*/  LDCU UR4, c[0x0][0x3a8] ;  /* 0x00007500ff0477ac */ /* 0x000ea20008000800 */
[----:B------:R-:W1:Y:S01]  /*0040*/  LDCU UR13, c[0x0][0x3ac] ;  /* 0x00007580ff0d77ac */ /* 0x000e620008000800 */
[----:B0-----:R-:W-:Y:S01]  /*0050*/  MOV R0, UR7 ;  /* 0x0000000700007c02 */ /* 0x001fe20008000f00 */
[----:B------:R-:W-:-:S03]  /*0060*/  UISETP.NE.AND UP0, UPT, UR7, URZ, UPT ;  /* 0x000000ff0700728c */ /* 0x000fc6000bf05270 */
[----:B------:R-:W-:Y:S01]  /*0070*/  IABS R5, R0 ;  /* 0x0000000000057213 */ /* 0x000fe20000000000 */
[----:B--2---:R-:W-:-:S03]  /*0080*/  UIADD3 UR4, UPT, UPT, UR4, -0x1, URZ ;  /* 0xffffffff04047890 */ /* 0x004fc6000fffe0ff */
[----:B------:R-:W0:Y:S01]  /*0090*/  I2F.RP R0, R5 ;  /* 0x0000000500007306 */ /* 0x000e220000209400 */
[----:B------:R-:W-:-:S06]  /*00a0*/  UIADD3 UR6, UPT, UPT, UR4, UR7, URZ ;  /* 0x0000000704067290 */ /* 0x000fcc000fffe0ff */
[----:B------:R-:W-:Y:S01]  /*00b0*/  MOV R4, UR6 ;  /* 0x0000000600047c02 */ /* 0x000fe20008000f00 */
[----:B0-----:R-:W0:Y:S02]  /*00c0*/  MUFU.RCP R0, R0 ;  /* 0x0000000000007308 */ /* 0x001e240000001000 */
[----:B0-----:R-:W-:Y:S02]  /*00d0*/  IADD3 R2, PT, PT, R0, 0xffffffe, RZ ;  /* 0x0ffffffe00027810 */ /* 0x001fe40007ffe0ff */
[----:B------:R-:W-:-:S04]  /*00e0*/  IABS R0, R4 ;  /* 0x0000000400007213 */ /* 0x000fc80000000000 */
[----:B------:R0:W2:Y:S02]  /*00f0*/  F2I.FTZ.U32.TRUNC.NTZ R3, R2 ;  /* 0x0000000200037305 */ /* 0x0000a4000021f000 */
[----:B0-----:R-:W-:Y:S01]  /*0100*/  HFMA2 R2, -RZ, RZ, 0, 0 ;  /* 0x00000000ff027431 */ /* 0x001fe200000001ff */
[----:B--2---:R-:W-:-:S05]  /*0110*/  IADD3 R6, PT, PT, RZ, -R3, RZ ;  /* 0x80000003ff067210 */ /* 0x004fca0007ffe0ff */
[----:B------:R-:W-:-:S04]  /*0120*/  IMAD R7, R6, R5, RZ ;  /* 0x0000000506077224 */ /* 0x000fc800078e02ff */
[----:B------:R-:W-:-:S06]  /*0130*/  IMAD.HI.U32 R3, R3, R7, R2 ;  /* 0x0000000703037227 */ /* 0x000fcc00078e0002 */
[----:B------:R-:W-:-:S05]  /*0140*/  IMAD.HI.U32 R3, R3, R0, RZ ;  /* 0x0000000003037227 */ /* 0x000fca00078e00ff */
[----:B------:R-:W-:Y:S02]  /*0150*/  R2UR UR5, R3 ;  /* 0x00000000030572ca */ /* 0x000fe400000e0000 */
[----:B------:R-:W0:Y:S11]  /*0160*/  S2R R3, SR_TID.X ;  /* 0x0000000000037919 */ /* 0x000e360000002100 */
[----:B------:R-:W-:-:S05]  /*0170*/  IADD3 R2, PT, PT, RZ, -UR5, RZ ;  /* 0x80000005ff027c10 */ /* 0x000fca000fffe0ff */
[----:B------:R-:W-:Y:S01]  /*0180*/  IMAD R0, R5, R2, R0 ;  /* 0x0000000205007224 */ /* 0x000fe200078e0200 */
[----:B------:R-:W-:-:S04]  /*0190*/  MOV R2, UR5 ;  /* 0x0000000500027c02 */ /* 0x000fc80008000f00 */
[----:B------:R-:W-:-:S13]  /*01a0*/  ISETP.GT.U32.AND P0, PT, R5, R0, PT ;  /* 0x000000000500720c */ /* 0x000fda0003f04070 */
[----:B------:R-:W-:Y:S01]  /*01b0*/  @!P0 VIADD R2, R2, 0x1 ;  /* 0x0000000102028836 */ /* 0x000fe20000000000 */
[----:B------:R-:W-:-:S04]  /*01c0*/  @!P0 IADD3 R0, PT, PT, R0, -R5, RZ ;  /* 0x8000000500008210 */ /* 0x000fc80007ffe0ff */
[----:B------:R-:W-:Y:S02]  /*01d0*/  @!P0 R2UR UR5, R2 ;  /* 0x00000000020582ca */ /* 0x000fe400000e0000 */
[----:B------:R-:W-:Y:S02]  /*01e0*/  ISETP.GE.U32.AND P0, PT, R0, R5, PT ;  /* 0x000000050000720c */ /* 0x000fe40003f06070 */
[----:B------:R-:W-:-:S04]  /*01f0*/  MOV R0, UR7 ;  /* 0x0000000700007c02 */ /* 0x000fc80008000f00 */
[----:B------:R-:W-:-:S04]  /*0200*/  LOP3.LUT R0, R0, UR6, RZ, 0x3c, !PT ;  /* 0x0000000600007c12 */ /* 0x000fc8000f8e3cff */
[----:B------:R-:W-:Y:S02]  /*0210*/  ISETP.GE.AND P1, PT, R0, RZ, PT ;  /* 0x000000ff0000720c */ /* 0x000fe40003f26270 */
[----:B------:R-:W-:-:S04]  /*0220*/  MOV R2, UR5 ;  /* 0x0000000500027c02 */ /* 0x000fc80008000f00 */
[----:B------:R-:W-:-:S04]  /*0230*/  @P0 IADD3 R2, PT, PT, R2, 0x1, RZ ;  /* 0x0000000102020810 */ /* 0x000fc80007ffe0ff */
[----:B------:R-:W-:-:S03]  /*0240*/  @P0 R2UR UR5, R2 ;  /* 0x00000000020502ca */ /* 0x000fc600000e0000 */
[----:B------:R-:W-:-:S10]  /*0250*/  VOTEU.ANY UP1, P1 ;  /* 0x0000000000ff7886 */ /* 0x000fd40000820100 */
[----:B------:R-:W-:Y:S02]  /*0260*/  UMOV UR6, UR5 ;  /* 0x0000000500067c82 */ /* 0x000fe40008000000 */
[----:B------:R-:W-:Y:S02]  /*0270*/  @!UP1 UIADD3 UR6, UPT, UPT, -UR6, URZ, URZ ;  /* 0x000000ff06069290 */ /* 0x000fe4000fffe1ff */
[----:B------:R-:W-:-:S06]  /*0280*/  @!UP0 ULOP3.LUT UR6, URZ, UR7, URZ, 0x33, !UPT ;  /* 0x00000007ff068292 */ /* 0x000fcc000f8e33ff */
[----:B0-----:R-:W-:-:S04]  /*0290*/  ISETP.GE.AND P0, PT, R3, UR6, PT ;  /* 0x0000000603007c0c */ /* 0x001fc8000bf06270 */
[----:B-1----:R-:W-:-:S13]  /*02a0*/  ISETP.GE.OR P0, PT, R21, UR13, P0 ;  /* 0x0000000d15007c0c */ /* 0x002fda0008706670 */
[----:B------:R-:W-:Y:S05]  /*02b0*/  @P0 EXIT ;  /* 0x000000000000094d */ /* 0x000fea0003800000 */
[----:B------:R-:W0:Y:S01]  /*02c0*/  S2UR UR5, SR_CTAID.X ;  /* 0x00000000000579c3 */ /* 0x000e220000002500 */
[----:B------:R-:W1:Y:S01]  /*02d0*/  LDCU.64 UR14, c[0x0][0x358] ;  /* 0x00006b00ff0e77ac */ /* 0x000e620008000a00 */
[----:B------:R-:W-:Y:S01]  /*02e0*/  MOV R0, UR13 ;  /* 0x0000000d00007c02 */ /* 0x000fe20008000f00 */
[----:B------:R-:W-:-:S05]  /*02f0*/  IMAD R29, R3, UR13, R21 ;  /* 0x0000000d031d7c24 */ /* 0x000fca000f8e0215 */
[----:B------:R-:W2:Y:S08]  /*0300*/  LDC.64 R4, c[0x0][0x380] ;  /* 0x0000e000ff047b82 */ /* 0x000eb00000000a00 */
[----:B------:R-:W3:Y:S01]  /*0310*/  S2UR UR9, SR_CgaCtaId ;  /* 0x00000000000979c3 */ /* 0x000ee20000008800 */
[----:B0-----:R-:W-:-:S07]  /*0320*/  UIMAD UR10, UR6, UR5, URZ ;  /* 0x00000005060a72a4 */ /* 0x001fce000f8e02ff */
[----:B------:R-:W0:Y:S01]  /*0330*/  LDC R2, c[0x0][0x3b4] ;  /* 0x0000ed00ff027b82 */ /* 0x000e220000000800 */
[----:B------:R-:W-:-:S04]  /*0340*/  IMAD R0, R0, UR10, R29 ;  /* 0x0000000a00007c24 */ /* 0x000fc8000f8e021d */
[----:B--2---:R-:W-:-:S06]  /*0350*/  IMAD.WIDE.U32 R4, R0, 0x4, R4 ;  /* 0x0000000400047825 */ /* 0x004fcc00078e0004 */
[----:B-1----:R1:W2:Y:S01]  /*0360*/  LDG.E.CONSTANT R4, desc[UR14][R4.64] ;  /* 0x0000000e04047981 */ /* 0x0022a2000c1e9900 */
[----:B------:R-:W-:Y:S01]  /*0370*/  UMOV UR5, 0x400 ;  /* 0x0000040000057882 */ /* 0x000fe20000000000 */
[----:B------:R-:W-:Y:S01]  /*0380*/  MOV R8, 0xff800000 ;  /* 0xff80000000087802 */ /* 0x000fe20000000f00 */
[----:B------:R-:W-:Y:S02]  /*0390*/  UIADD3 UR6, UPT, UPT, UR5, 0x3000, URZ ;  /* 0x0000300005067890 */ /* 0x000fe4000fffe0ff */
[----:B---3--:R-:W-:Y:S02]  /*03a0*/  ULEA UR11, UR9, UR5, 0x18 ;  /* 0x00000005090b7291 */ /* 0x008fe4000f8ec0ff */
[----:B------:R-:W-:Y:S02]  /*03b0*/  ULEA UR6, UR9, UR6, 0x18 ;  /* 0x0000000609067291 */ /* 0x000fe4000f8ec0ff */
[----:B------:R-:W-:Y:S01]  /*03c0*/  UIADD3 UR7, UPT, UPT, UR5, 0x4000, URZ ;  /* 0x0000400005077890 */ /* 0x000fe2000fffe0ff */
[----:B0-----:R-:W-:Y:S01]  /*03d0*/  ISETP.GE.AND P0, PT, R2, 0x1, PT ;  /* 0x000000010200780c */ /* 0x001fe20003f06270 */
[----:B------:R-:W-:Y:S01]  /*03e0*/  UIADD3 UR8, UPT, UPT, UR5, 0x4080, URZ ;  /* 0x0000408005087890 */ /* 0x000fe2000fffe0ff */
[C---:B------:R-:W-:Y:S01]  /*03f0*/  LEA R28, R3.reuse, UR11, 0x7 ;  /* 0x0000000b031c7c11 */ /* 0x040fe2000f8e38ff */
[----:B------:R-:W-:Y:S01]  /*0400*/  ULEA UR7, UR9, UR7, 0x18 ;  /* 0x0000000709077291 */ /* 0x000fe2000f8ec0ff */
[----:B------:R-:W-:Y:S01]  /*0410*/  LEA R6, R3, UR6, 0x7 ;  /* 0x0000000603067c11 */ /* 0x000fe2000f8e38ff */
[----:B------:R-:W-:-:S02]  /*0420*/  ULEA UR8, UR9, UR8, 0x18 ;  /* 0x0000000809087291 */ /* 0x000fc4000f8ec0ff */
[C---:B-1----:R-:W-:Y:S01]  /*0430*/  IMAD R5, R21.reuse, 0x4, R28 ;  /* 0x0000000415057824 */ /* 0x042fe200078e021c */
[----:B------:R-:W-:Y:S02]  /*0440*/  LEA R27, R21, R6, 0x2 ;  /* 0x00000006151b7211 */ /* 0x000fe400078e10ff */
[C---:B------:R-:W-:Y:S02]  /*0450*/  LEA R26, R3.reuse, UR7, 0x2 ;  /* 0x00000007031a7c11 */ /* 0x040fe4000f8e10ff */
[----:B------:R-:W-:Y:S01]  /*0460*/  LEA R25, R3, UR8, 0x2 ;  /* 0x0000000803197c11 */ /* 0x000fe2000f8e10ff */
[----:B--2---:R0:W-:Y:S04]  /*0470*/  STS [R5], R4 ;  /* 0x0000000405007388 */ /* 0x0041e80000000800 */
[----:B------:R0:W-:Y:S04]  /*0480*/  STS [R27], RZ ;  /* 0x000000ff1b007388 */ /* 0x0001e80000000800 */
[----:B------:R0:W-:Y:S04]  /*0490*/  STS [R26], RZ ;  /* 0x000000ff1a007388 */ /* 0x0001e80000000800 */
[----:B------:R0:W-:Y:S01]  /*04a0*/  STS [R25], R8 ;  /* 0x0000000819007388 */ /* 0x0001e20000000800 */
[----:B------:R-:W-:Y:S06]  /*04b0*/  BAR.SYNC.DEFER_BLOCKING 0x0 ;  /* 0x0000000000007b1d */ /* 0x000fec0000010000 */
[----:B------:R-:W-:Y:S05]  /*04c0*/  @!P0 BRA `(.L_x_0) ;  /* 0x0000000c00e48947 */ /* 0x000fea0003800000 */
[----:B------:R-:W-:Y:S01]  /*04d0*/  IABS R9, R2 ;  /* 0x0000000200097213 */ /* 0x000fe20000000000 */
[----:B------:R-:W-:Y:S01]  /*04e0*/  ULOP3.LUT UR8, UR13, 0xf, URZ, 0xc0, !UPT ;  /* 0x0000000f0d087892 */ /* 0x000fe2000f8ec0ff */
[----:B------:R-:W-:Y:S01]  /*04f0*/  IADD3 R7, PT, PT, R2, UR4, RZ ;  /* 0x0000000402077c10 */ /* 0x000fe2000fffe0ff */
[----:B------:R-:W-:Y:S01]  /*0500*/  UIADD3 UR4, UPT, UPT, UR5, 0x1000, URZ ;  /* 0x0000100005047890 */ /* 0x000fe2000fffe0ff */
[----:B------:R-:W1:Y:S01]  /*0510*/  I2F.RP R6, R9 ;  /* 0x0000000900067306 */ /* 0x000e620000209400 */
[----:B------:R-:W-:Y:S02]  /*0520*/  UIADD3 UR5, UPT, UPT, UR5, 0x2000, URZ ;  /* 0x0000200005057890 */ /* 0x000fe4000fffe0ff */
[----:B------:R-:W-:Y:S02]  /*0530*/  ULEA UR4, UR9, UR4, 0x18 ;  /* 0x0000000409047291 */ /* 0x000fe4000f8ec0ff */
[----:B------:R-:W-:Y:S02]  /*0540*/  ULEA UR5, UR9, UR5, 0x18 ;  /* 0x0000000509057291 */ /* 0x000fe4000f8ec0ff */
[----:B------:R-:W-:-:S02]  /*0550*/  ULOP3.LUT UR9, UR13, 0x7ffffff0, URZ, 0xc0, !UPT ;  /* 0x7ffffff00d097892 */ /* 0x000fc4000f8ec0ff */
[----:B------:R-:W-:Y:S01]  /*0560*/  LEA R24, R3, UR4, 0x7 ;  /* 0x0000000403187c11 */ /* 0x000fe2000f8e38ff */
[----:B------:R-:W-:Y:S01]  /*0570*/  ULOP3.LUT UR11, UR13, 0x7, URZ, 0xc0, !UPT ;  /* 0x000000070d0b7892 */ /* 0x000fe2000f8ec0ff */
[C---:B------:R-:W-:Y:S01]  /*0580*/  LEA R22, R21.reuse, UR4, 0x7 ;  /* 0x0000000415167c11 */ /* 0x040fe2000f8e38ff */
[----:B------:R-:W-:Y:S01]  /*0590*/  ULOP3.LUT UR12, UR13, 0x3, URZ, 0xc0, !UPT ;  /* 0x000000030d0c7892 */ /* 0x000fe2000f8ec0ff */
[----:B------:R-:W-:Y:S01]  /*05a0*/  LEA R24, R21, R24, 0x2 ;  /* 0x0000001815187211 */ /* 0x000fe200078e10ff */
[----:B------:R-:W-:Y:S01]  /*05b0*/  UIADD3 UR6, UPT, UPT, -UR9, URZ, URZ ;  /* 0x000000ff09067290 */ /* 0x000fe2000fffe1ff */
[----:B-1----:R-:W0:Y:S01]  /*05c0*/  MUFU.RCP R6, R6 ;  /* 0x0000000600067308 */ /* 0x002e220000001000 */
[----:B------:R-:W-:Y:S01]  /*05d0*/  IADD3 R20, PT, PT, R22, 0x20, RZ ;  /* 0x0000002016147810 */ /* 0x000fe20007ffe0ff */
[----:B------:R-:W-:Y:S01]  /*05e0*/  UMOV UR4, URZ ;  /* 0x000000ff00047c82 */ /* 0x000fe20008000000 */
[----:B0-----:R-:W-:-:S05]  /*05f0*/  IADD3 R4, PT, PT, R6, 0xffffffe, RZ ;  /* 0x0ffffffe06047810 */ /* 0x001fca0007ffe0ff */
[----:B------:R0:W1:Y:S02]  /*0600*/  F2I.FTZ.U32.TRUNC.NTZ R5, R4 ;  /* 0x0000000400057305 */ /* 0x000064000021f000 */
[----:B0-----:R-:W-:Y:S01]  /*0610*/  HFMA2 R4, -RZ, RZ, 0, 0 ;  /* 0x00000000ff047431 */ /* 0x001fe200000001ff */
[----:B-1----:R-:W-:-:S05]  /*0620*/  IADD3 R8, PT, PT, RZ, -R5, RZ ;  /* 0x80000005ff087210 */ /* 0x002fca0007ffe0ff */
[----:B------:R-:W-:Y:S01]  /*0630*/  IMAD R11, R8, R9, RZ ;  /* 0x00000009080b7224 */ /* 0x000fe200078e02ff */
[----:B------:R-:W-:-:S03]  /*0640*/  IABS R8, R7 ;  /* 0x0000000700087213 */ /* 0x000fc60000000000 */
[----:B------:R-:W-:-:S06]  /*0650*/  IMAD.HI.U32 R5, R5, R11, R4 ;  /* 0x0000000b05057227 */ /* 0x000fcc00078e0004 */
[----:B------:R-:W-:-:S05]  /*0660*/  IMAD.HI.U32 R5, R5, R8, RZ ;  /* 0x0000000805057227 */ /* 0x000fca00078e00ff */
[----:B------:R-:W-:-:S05]  /*0670*/  IADD3 R6, PT, PT, -R5, RZ, RZ ;  /* 0x000000ff05067210 */ /* 0x000fca0007ffe1ff */
[----:B------:R-:W-:-:S05]  /*0680*/  IMAD R4, R9, R6, R8 ;  /* 0x0000000609047224 */ /* 0x000fca00078e0208 */
[----:B------:R-:W-:-:S13]  /*0690*/  ISETP.GT.U32.AND P2, PT, R9, R4, PT ;  /* 0x000000040900720c */ /* 0x000fda0003f44070 */
[----:B------:R-:W-:Y:S01]  /*06a0*/  @!P2 IMAD.IADD R4, R4, 0x1, -R9 ;  /* 0x000000010404a824 */ /* 0x000fe200078e0a09 */
[----:B------:R-:W-:Y:S02]  /*06b0*/  @!P2 IADD3 R5, PT, PT, R5, 0x1, RZ ;  /* 0x000000010505a810 */ /* 0x000fe40007ffe0ff */
[----:B------:R-:W-:Y:S02]  /*06c0*/  ISETP.NE.AND P2, PT, R2, RZ, PT ;  /* 0x000000ff0200720c */ /* 0x000fe40003f45270 */
[----:B------:R-:W-:Y:S02]  /*06d0*/  ISETP.GE.U32.AND P0, PT, R4, R9, PT ;  /* 0x000000090400720c */ /* 0x000fe40003f06070 */
[----:B------:R-:W-:-:S04]  /*06e0*/  LOP3.LUT R4, R7, R2, RZ, 0x3c, !PT ;  /* 0x0000000207047212 */ /* 0x000fc800078e3cff */
[----:B------:R-:W-:-:S07]  /*06f0*/  ISETP.GE.AND P1, PT, R4, RZ, PT ;  /* 0x000000ff0400720c */ /* 0x000fce0003f26270 */
[----:B------:R-:W-:-:S06]  /*0700*/  @P0 IADD3 R5, PT, PT, R5, 0x1, RZ ;  /* 0x0000000105050810 */ /* 0x000fcc0007ffe0ff */
[----:B------:R-:W-:Y:S02]  /*0710*/  @!P1 IADD3 R5, PT, PT, -R5, RZ, RZ ;  /* 0x000000ff05059210 */ /* 0x000fe40007ffe1ff */
[----:B------:R-:W-:Y:S02]  /*0720*/  @!P2 LOP3.LUT R5, RZ, R2, RZ, 0x33, !PT ;  /* 0x00000002ff05a212 */ /* 0x000fe400078e33ff */
[----:B------:R-:W-:-:S04]  /*0730*/  LEA R2, R3, UR5, 0x7 ;  /* 0x0000000503027c11 */ /* 0x000fc8000f8e38ff */
[----:B------:R-:W-:Y:S01]  /*0740*/  LEA R23, R21, R2, 0x2 ;  /* 0x0000000215177211 */ /* 0x000fe200078e10ff */
[----:B------:R-:W-:Y:S01]  /*0750*/  IMAD R2, R5, UR13, RZ ;  /* 0x0000000d05027c24 */ /* 0x000fe2000f8e02ff */
[----:B------:R-:W-:-:S07]  /*0760*/  LEA R21, R21, UR5, 0x7 ;  /* 0x0000000515157c11 */ /* 0x000fce000f8e38ff */
.L_x_11:
[----:B------:R-:W0:Y:S01]  /*0770*/  LDC.64 R6, c[0x0][0x388] ;  /* 0x0000e200ff067b82 */ /* 0x000e220000000a00 */
[----:B------:R-:W-:Y:S01]  /*0780*/  IMAD R9, R2, UR4, R29 ;  /* 0x0000000402097c24 */ /* 0x000fe2000f8e021d */
[----:B-1----:R-:W1:Y:S01]  /*0790*/  LDCU UR5, c[0x0][0x3ac] ;  /* 0x00007580ff0577ac */ /* 0x002e620008000800 */
[----:B------:R-:W2:Y:S05]  /*07a0*/  LDCU UR7, c[0x0][0x3b4] ;  /* 0x00007680ff0777ac */ /* 0x000eaa0008000800 */
[----:B------:R-:W3:Y:S01]  /*07b0*/  LDC.64 R4, c[0x0][0x390] ;  /* 0x0000e400ff047b82 */ /* 0x000ee20000000a00 */
[----:B0-----:R-:W-:-:S06]  /*07c0*/  IMAD.WIDE R6, R9, 0x4, R6 ;  /* 0x0000000409067825 */ /* 0x001fcc00078e0206 */
[----:B------:R-:W4:Y:S01]  /*07d0*/  LDG.E.CONSTANT R7, desc[UR14][R6.64] ;  /* 0x0000000e06077981 */ /* 0x000f22000c1e9900 */
[----:B---3--:R-:W-:-:S06]  /*07e0*/  IMAD.WIDE R4, R9, 0x4, R4 ;  /* 0x0000000409047825 */ /* 0x008fcc00078e0204 */
[----:B------:R-:W3:Y:S01]  /*07f0*/  LDG.E.CONSTANT R4, desc[UR14][R4.64] ;  /* 0x0000000e04047981 */ /* 0x000ee2000c1e9900 */
[----:B-1----:R-:W-:Y:S01]  /*0800*/  UISETP.GE.U32.AND UP1, UPT, UR5, 0x10, UPT ;  /* 0x000000100500788c */ /* 0x002fe2000bf26070 */
[----:B------:R-:W-:Y:S01]  /*0810*/  MOV R33, RZ ;  /* 0x000000ff00217202 */ /* 0x000fe20000000f00 */
[----:B------:R-:W-:Y:S01]  /*0820*/  UIADD3 UR4, UPT, UPT, UR4, 0x1, URZ ;  /* 0x0000000104047890 */ /* 0x000fe2000fffe0ff */
[----:B------:R-:W-:-:S03]  /*0830*/  IMAD.MOV.U32 R31, RZ, RZ, RZ ;  /* 0x000000ffff1f7224 */ /* 0x000fc600078e00ff */
[----:B--2---:R-:W-:Y:S01]  /*0840*/  UISETP.NE.AND UP0, UPT, UR4, UR7, UPT ;  /* 0x000000070400728c */ /* 0x004fe2000bf05270 */
[----:B----4-:R0:W-:Y:S04]  /*0850*/  STS [R24], R7 ;  /* 0x0000000718007388 */ /* 0x0101e80000000800 */
[----:B---3--:R0:W-:Y:S01]  /*0860*/  STS [R23], R4 ;  /* 0x0000000417007388 */ /* 0x0081e20000000800 */
[----:B------:R-:W-:Y:S06]  /*0870*/  BAR.SYNC.DEFER_BLOCKING 0x0 ;  /* 0x0000000000007b1d */ /* 0x000fec0000010000 */
[----:B------:R-:W-:Y:S05]  /*0880*/  BRA.U !UP1, `(.L_x_1) ;  /* 0x0000000109987547 */ /* 0x000fea000b800000 */
[----:B------:R-:W1:Y:S01]  /*0890*/  S2UR UR7, SR_CgaCtaId ;  /* 0x00000000000779c3 */ /* 0x000e620000008800 */
[----:B------:R-:W-:Y:S01]  /*08a0*/  UMOV UR5, 0x400 ;  /* 0x0000040000057882 */ /* 0x000fe20000000000 */
[----:B------:R-:W-:Y:S01]  /*08b0*/  HFMA2 R33, -RZ, RZ, 0, 0 ;  /* 0x00000000ff217431 */ /* 0x000fe200000001ff */
[----:B------:R-:W-:Y:S01]  /*08c0*/  MOV R30, R20 ;  /* 0x00000014001e7202 */ /* 0x000fe20000000f00 */
[----:B-1----:R-:W-:-:S06]  /*08d0*/  ULEA UR5, UR7, UR5, 0x18 ;  /* 0x0000000507057291 */ /* 0x002fcc000f8ec0ff */
[----:B------:R-:W-:Y:S01]  /*08e0*/  LEA R28, R3, UR5, 0x7 ;  /* 0x00000005031c7c11 */ /* 0x000fe2000f8e38ff */
[----:B------:R-:W-:-:S03]  /*08f0*/  UMOV UR5, UR6 ;  /* 0x0000000600057c82 */ /* 0x000fc60008000000 */
[----:B------:R-:W-:-:S07]  /*0900*/  IADD3 R31, PT, PT, R28, 0x20, RZ ;  /* 0x000000201c1f7810 */ /* 0x000fce0007ffe0ff */
.L_x_2:
[----:B------:R-:W-:Y:S01]  /*0910*/  LDS.128 R12, [R31+-0x20] ;  /* 0xffffe0001f0c7984 */ /* 0x000fe20000000c00 */
[----:B------:R-:W-:-:S03]  /*0920*/  UIADD3 UR5, UPT, UPT, UR5, 0x10, URZ ;  /* 0x0000001005057890 */ /* 0x000fc6000fffe0ff */
[----:B------:R-:W1:Y:S01]  /*0930*/  LDS.128 R16, [R30+-0x20] ;  /* 0xffffe0001e107984 */ /* 0x000e620000000c00 */
[----:B------:R-:W-:-:S03]  /*0940*/  UISETP.NE.AND UP2, UPT, UR5, URZ, UPT ;  /* 0x000000ff0500728c */ /* 0x000fc6000bf45270 */
[----:B------:R-:W-:Y:S04]  /*0950*/  LDS.128 R8, [R31+-0x10] ;  /* 0xfffff0001f087984 */ /* 0x000fe80000000c00 */
[----:B0-----:R-:W0:Y:S01]  /*0960*/  LDS.128 R4, [R30+-0x10] ;  /* 0xfffff0001e047984 */ /* 0x001e220000000c00 */
[----:B-1----:R-:W-:-:S04]  /*0970*/  FFMA R12, R12, R16, R33 ;  /* 0x000000100c0c7223 */ /* 0x002fc80000000021 */
[----:B------:R-:W-:-:S04]  /*0980*/  FFMA R13, R13, R17, R12 ;  /* 0x000000110d0d7223 */ /* 0x000fc8000000000c */
[----:B------:R-:W-:-:S04]  /*0990*/  FFMA R14, R14, R18, R13 ;  /* 0x000000120e0e7223 */ /* 0x000fc8000000000d */
[----:B------:R-:W-:Y:S02]  /*09a0*/  FFMA R15, R15, R19, R14 ;  /* 0x000000130f0f7223 */ /* 0x000fe4000000000e */
[----:B------:R-:W-:Y:S02]  /*09b0*/  LDS.128 R16, [R31] ;  /* 0x000000001f107984 */ /* 0x000fe40000000c00 */
[----:B0-----:R-:W-:Y:S02]  /*09c0*/  FFMA R4, R8, R4, R15 ;  /* 0x0000000408047223 */ /* 0x001fe4000000000f */
[----:B------:R-:W0:Y:S02]  /*09d0*/  LDS.128 R12, [R30] ;  /* 0x000000001e0c7984 */ /* 0x000e240000000c00 */
[----:B------:R-:W-:-:S04]  /*09e0*/  FFMA R5, R9, R5, R4 ;  /* 0x0000000509057223 */ /* 0x000fc80000000004 */
[----:B------:R-:W-:-:S04]  /*09f0*/  FFMA R6, R10, R6, R5 ;  /* 0x000000060a067223 */ /* 0x000fc80000000005 */
[----:B------:R-:W-:Y:S02]  /*0a00*/  FFMA R7, R11, R7, R6 ;  /* 0x000000070b077223 */ /* 0x000fe40000000006 */
[----:B------:R1:W-:Y:S02]  /*0a10*/  LDS.128 R8, [R30+0x10] ;  /* 0x000010001e087984 */ /* 0x0003e40000000c00 */
[----:B-1----:R-:W-:Y:S01]  /*0a20*/  IADD3 R30, PT, PT, R30, 0x40, RZ ;  /* 0x000000401e1e7810 */ /* 0x002fe20007ffe0ff */
[----:B0-----:R-:W-:Y:S02]  /*0a30*/  FFMA R12, R16, R12, R7 ;  /* 0x0000000c100c7223 */ /* 0x001fe40000000007 */
[----:B------:R0:W1:Y:S02]  /*0a40*/  LDS.128 R4, [R31+0x10] ;  /* 0x000010001f047984 */ /* 0x0000640000000c00 */
[----:B------:R-:W-:-:S04]  /*0a50*/  FFMA R13, R17, R13, R12 ;  /* 0x0000000d110d7223 */ /* 0x000fc8000000000c */
[----:B------:R-:W-:Y:S01]  /*0a60*/  FFMA R14, R18, R14, R13 ;  /* 0x0000000e120e7223 */ /* 0x000fe2000000000d */
[----:B0-----:R-:W-:-:S03]  /*0a70*/  IADD3 R31, PT, PT, R31, 0x40, RZ ;  /* 0x000000401f1f7810 */ /* 0x001fc60007ffe0ff */
[----:B------:R-:W-:-:S04]  /*0a80*/  FFMA R15, R19, R15, R14 ;  /* 0x0000000f130f7223 */ /* 0x000fc8000000000e */
[----:B-1----:R-:W-:-:S04]  /*0a90*/  FFMA R4, R4, R8, R15 ;  /* 0x0000000804047223 */ /* 0x002fc8000000000f */
[----:B------:R-:W-:-:S04]  /*0aa0*/  FFMA R5, R5, R9, R4 ;  /* 0x0000000905057223 */ /* 0x000fc80000000004 */
[----:B------:R-:W-:-:S04]  /*0ab0*/  FFMA R6, R6, R10, R5 ;  /* 0x0000000a06067223 */ /* 0x000fc80000000005 */
[----:B------:R-:W-:Y:S01]  /*0ac0*/  FFMA R33, R7, R11, R6 ;  /* 0x0000000b07217223 */ /* 0x000fe20000000006 */
[----:B------:R-:W-:Y:S06]  /*0ad0*/  BRA.U UP2, `(.L_x_2) ;  /* 0xfffffffd028c7547 */ /* 0x000fec000b83ffff */
[----:B------:R-:W-:-:S07]  /*0ae0*/  MOV R31, UR9 ;  /* 0x00000009001f7c02 */ /* 0x000fce0008000f00 */
.L_x_1:
[----:B------:R-:W-:-:S09]  /*0af0*/  UISETP.NE.AND UP2, UPT, UR8, URZ, UPT ;  /* 0x000000ff0800728c */ /* 0x000fd2000bf45270 */
[----:B------:R-:W-:Y:S05]  /*0b00*/  BRA.U !UP2, `(.L_x_3) ;  /* 0x000000010ab47547 */ /* 0x000fea000b800000 */
[----:B------:R-:W-:Y:S02]  /*0b10*/  UIADD3 UR5, UPT, UPT, UR8, -0x1, URZ ;  /* 0xffffffff08057890 */ /* 0x000fe4000fffe0ff */
[----:B------:R-:W-:Y:S02]  /*0b20*/  UISETP.NE.AND UP4, UPT, UR11, URZ, UPT ;  /* 0x000000ff0b00728c */ /* 0x000fe4000bf85270 */
[----:B------:R-:W-:-:S09]  /*0b30*/  UISETP.GE.U32.AND UP3, UPT, UR5, 0x7, UPT ;  /* 0x000000070500788c */ /* 0x000fd2000bf66070 */
[----:B------:R-:W-:Y:S05]  /*0b40*/  BRA.U !UP3, `(.L_x_4) ;  /* 0x000000010b3c7547 */ /* 0x000fea000b800000 */
[C---:B------:R-:W-:Y:S01]  /*0b50*/  LEA R32, R31.reuse, R28, 0x2 ;  /* 0x0000001c1f207211 */ /* 0x040fe200078e10ff */
[C---:B------:R-:W-:Y:S01]  /*0b60*/  IMAD R30, R31.reuse, 0x4, R22 ;  /* 0x000000041f1e7824 */ /* 0x040fe200078e0216 */
[----:B------:R-:W-:-:S03]  /*0b70*/  IADD3 R31, PT, PT, R31, 0x8, RZ ;  /* 0x000000081f1f7810 */ /* 0x000fc60007ffe0ff */
[----:B0-----:R-:W-:Y:S04]  /*0b80*/  LDS.128 R4, [R32] ;  /* 0x0000000020047984 */ /* 0x001fe80000000c00 */
[----:B------:R-:W0:Y:S04]  /*0b90*/  LDS.128 R8, [R30] ;  /* 0x000000001e087984 */ /* 0x000e280000000c00 */
[----:B------:R-:W-:Y:S04]  /*0ba0*/  LDS.128 R12, [R32+0x10] ;  /* 0x00001000200c7984 */ /* 0x000fe80000000c00 */
[----:B------:R-:W1:Y:S01]  /*0bb0*/  LDS.128 R16, [R30+0x10] ;  /* 0x000010001e107984 */ /* 0x000e620000000c00 */
[----:B0-----:R-:W-:-:S04]  /*0bc0*/  FFMA R4, R4, R8, R33 ;  /* 0x0000000804047223 */ /* 0x001fc80000000021 */
[----:B------:R-:W-:-:S04]  /*0bd0*/  FFMA R5, R5, R9, R4 ;  /* 0x0000000905057223 */ /* 0x000fc80000000004 */
[----:B------:R-:W-:-:S04]  /*0be0*/  FFMA R6, R6, R10, R5 ;  /* 0x0000000a06067223 */ /* 0x000fc80000000005 */
[----:B------:R-:W-:-:S04]  /*0bf0*/  FFMA R7, R7, R11, R6 ;  /* 0x0000000b07077223 */ /* 0x000fc80000000006 */
[----:B-1----:R-:W-:-:S04]  /*0c00*/  FFMA R12, R12, R16, R7 ;  /* 0x000000100c0c7223 */ /* 0x002fc80000000007 */
[----:B------:R-:W-:-:S04]  /*0c10*/  FFMA R13, R13, R17, R12 ;  /* 0x000000110d0d7223 */ /* 0x000fc8000000000c */
[----:B------:R-:W-:-:S04]  /*0c20*/  FFMA R14, R14, R18, R13 ;  /* 0x000000120e0e7223 */ /* 0x000fc8000000000d */
[----:B------:R-:W-:-:S07]  /*0c30*/  FFMA R33, R15, R19, R14 ;  /* 0x000000130f217223 */ /* 0x000fce000000000e */
.L_x_4:
[----:B------:R-:W-:Y:S05]  /*0c40*/  BRA.U !UP4, `(.L_x_3) ;  /* 0x000000010c647547 */ /* 0x000fea000b800000 */
[----:B------:R-:W-:Y:S02]  /*0c50*/  UIADD3 UR5, UPT, UPT, UR11, -0x1, URZ ;  /* 0xffffffff0b057890 */ /* 0x000fe4000fffe0ff */
[----:B------:R-:W-:Y:S02]  /*0c60*/  UISETP.NE.AND UP4, UPT, UR12, URZ, UPT ;  /* 0x000000ff0c00728c */ /* 0x000fe4000bf85270 */
[----:B------:R-:W-:-:S09]  /*0c70*/  UISETP.GE.U32.AND UP3, UPT, UR5, 0x3, UPT ;  /* 0x000000030500788c */ /* 0x000fd2000bf66070 */
[----:B------:R-:W-:Y:S05]  /*0c80*/  BRA.U !UP3, `(.L_x_5) ;  /* 0x000000010b247547 */ /* 0x000fea000b800000 */
[C---:B0-----:R-:W-:Y:S02]  /*0c90*/  LEA R4, R31.reuse, R28, 0x2 ;  /* 0x0000001c1f047211 */ /* 0x041fe400078e10ff */
[C---:B------:R-:W-:Y:S02]  /*0ca0*/  LEA R8, R31.reuse, R22, 0x2 ;  /* 0x000000161f087211 */ /* 0x040fe400078e10ff */
[----:B------:R-:W-:Y:S02]  /*0cb0*/  IADD3 R31, PT, PT, R31, 0x4, RZ ;  /* 0x000000041f1f7810 */ /* 0x000fe40007ffe0ff */
[----:B------:R-:W-:Y:S04]  /*0cc0*/  LDS.128 R4, [R4] ;  /* 0x0000000004047984 */ /* 0x000fe80000000c00 */
[----:B------:R-:W0:Y:S02]  /*0cd0*/  LDS.128 R8, [R8] ;  /* 0x0000000008087984 */ /* 0x000e240000000c00 */
[----:B0-----:R-:W-:-:S04]  /*0ce0*/  FFMA R12, R4, R8, R33 ;  /* 0x00000008040c7223 */ /* 0x001fc80000000021 */
[----:B------:R-:W-:-:S04]  /*0cf0*/  FFMA R5, R5, R9, R12 ;  /* 0x0000000905057223 */ /* 0x000fc8000000000c */
[----:B------:R-:W-:-:S04]  /*0d00*/  FFMA R6, R6, R10, R5 ;  /* 0x0000000a06067223 */ /* 0x000fc80000000005 */
[----:B------:R-:W-:-:S07]  /*0d10*/  FFMA R33, R7, R11, R6 ;  /* 0x0000000b07217223 */ /* 0x000fce0000000006 */
.L_x_5:
[----:B------:R-:W-:Y:S05]  /*0d20*/  BRA.U !UP4, `(.L_x_3) ;  /* 0x000000010c2c7547 */ /* 0x000fea000b800000 */
[C---:B0-----:R-:W-:Y:S01]  /*0d30*/  LEA R4, R31.reuse, R28, 0x2 ;  /* 0x0000001c1f047211 */ /* 0x041fe200078e10ff */
[----:B------:R-:W-:Y:S01]  /*0d40*/  UISETP.NE.AND UP3, UPT, UR12, 0x1, UPT ;  /* 0x000000010c00788c */ /* 0x000fe2000bf65270 */
[----:B------:R-:W-:-:S04]  /*0d50*/  LEA R8, R31, R22, 0x2 ;  /* 0x000000161f087211 */ /* 0x000fc800078e10ff */
[----:B------:R-:W-:Y:S04]  /*0d60*/  LDS.128 R4, [R4] ;  /* 0x0000000004047984 */ /* 0x000fe80000000c00 */
[----:B------:R-:W0:Y:S02]  /*0d70*/  LDS.128 R8, [R8] ;  /* 0x0000000008087984 */ /* 0x000e240000000c00 */
[----:B0-----:R-:W-:Y:S01]  /*0d80*/  FFMA R33, R4, R8, R33 ;  /* 0x0000000804217223 */ /* 0x001fe20000000021 */
[----:B------:R-:W-:Y:S06]  /*0d90*/  BRA.U !UP3, `(.L_x_3) ;  /* 0x000000010b107547 */ /* 0x000fec000b800000 */
[----:B------:R-:W-:Y:S01]  /*0da0*/  UISETP.NE.AND UP3, UPT, UR12, 0x2, UPT ;  /* 0x000000020c00788c */ /* 0x000fe2000bf65270 */
[----:B------:R-:W-:-:S05]  /*0db0*/  FFMA R33, R5, R9, R33 ;  /* 0x0000000905217223 */ /* 0x000fca0000000021 */
[----:B------:R-:W-:-:S13]  /*0dc0*/  PLOP3.LUT P0, PT, PT, PT, UP3, 0x80, 0x8 ;  /* 0x000000000008781c */ /* 0x000fda0003f0f038 */
[----:B------:R-:W-:-:S07]  /*0dd0*/  @P0 FFMA R33, R6, R10, R33 ;  /* 0x0000000a06210223 */ /* 0x000fce0000000021 */
.L_x_3:
[----:B------:R-:W-:Y:S01]  /*0de0*/  BAR.SYNC.DEFER_BLOCKING 0x0 ;  /* 0x0000000000007b1d */ /* 0x000fe20000010000 */
[----:B------:R-:W-:Y:S02]  /*0df0*/  HFMA2 R8, -RZ, RZ, 0.96630859375, -0.0022525787353515625 ;  /* 0x3bbb989dff087431 */ /* 0x000fe400000001ff */
[----:B------:R-:W-:Y:S02]  /*0e00*/  IMAD.MOV.U32 R9, RZ, RZ, 0x437c0000 ;  /* 0x437c0000ff097424 */ /* 0x000fe400078e00ff */
[----:B------:R-:W-:Y:S01]  /*0e10*/  HFMA2 R12, -RZ, RZ, 0, 0 ;  /* 0x00000000ff0c7431 */ /* 0x000fe200000001ff */
[----:B------:R-:W-:Y:S01]  /*0e20*/  MOV R16, RZ ;  /* 0x000000ff00107202 */ /* 0x000fe20000000f00 */
[----:B0-----:R-:W0:Y:S02]  /*0e30*/  LDS R4, [R25] ;  /* 0x0000000019047984 */ /* 0x001e240000000800 */
[----:B0-----:R-:W-:-:S05]  /*0e40*/  FMNMX R4, R4, R33, !PT ;  /* 0x0000002104047209 */ /* 0x001fca0007800000 */
[----:B------:R-:W-:Y:S01]  /*0e50*/  STS [R25], R4 ;  /* 0x0000000419007388 */ /* 0x000fe20000000800 */
[----:B------:R-:W-:Y:S01]  /*0e60*/  FADD R33, -R4, R33 ;  /* 0x0000002104217221 */ /* 0x000fe20000000100 */
[----:B------:R-:W-:Y:S03]  /*0e70*/  BAR.SYNC.DEFER_BLOCKING 0x0 ;  /* 0x0000000000007b1d */ /* 0x000fe60000010000 */
[----:B------:R-:W-:-:S04]  /*0e80*/  FFMA.SAT R5, R33, R8, 0.5 ;  /* 0x3f00000021057423 */ /* 0x000fc80000002008 */
[----:B------:R-:W-:-:S04]  /*0e90*/  FFMA.RM R5, R5, R9, 12582913 ;  /* 0x4b40000105057423 */ /* 0x000fc80000004009 */
[C---:B------:R-:W-:Y:S01]  /*0ea0*/  FADD R6, R5.reuse, -12583039 ;  /* 0xcb40007f05067421 */ /* 0x040fe20000000000 */
[----:B------:R-:W-:-:S03]  /*0eb0*/  SHF.L.U32 R17, R5, 0x17, RZ ;  /* 0x0000001705117819 */ /* 0x000fc600000006ff */
[----:B------:R-:W-:-:S04]  /*0ec0*/  FFMA R6, R33, 1.4426950216293334961, -R6 ;  /* 0x3fb8aa3b21067823 */ /* 0x000fc80000000806 */
[----:B------:R-:W-:-:S06]  /*0ed0*/  FFMA R6, R33, 1.925963033500011079e-08, R6 ;  /* 0x32a5706021067823 */ /* 0x000fcc0000000006 */
[----:B------:R-:W0:Y:S01]  /*0ee0*/  MUFU.EX2 R6, R6 ;  /* 0x0000000600067308 */ /* 0x000e220000000800 */
[----:B------:R-:W1:Y:S01]  /*0ef0*/  LDS R7, [R25] ;  /* 0x0000000019077984 */ /* 0x000e620000000800 */
[----:B0-----:R-:W-:Y:S01]  /*0f00*/  FMUL R17, R17, R6 ;  /* 0x0000000611117220 */ /* 0x001fe20000400000 */
[----:B-1----:R-:W-:Y:S02]  /*0f10*/  FADD R7, -R4, R7 ;  /* 0x0000000704077221 */ /* 0x002fe40000000100 */
[----:B------:R-:W0:Y:S02]  /*0f20*/  LDS R4, [R26] ;  /* 0x000000001a047984 */ /* 0x000e240000000800 */
[----:B------:R-:W-:-:S04]  /*0f30*/  FFMA.SAT R8, R7, R8, 0.5 ;  /* 0x3f00000007087423 */ /* 0x000fc80000002008 */
[----:B------:R-:W-:-:S04]  /*0f40*/  FFMA.RM R8, R8, R9, 12582913 ;  /* 0x4b40000108087423 */ /* 0x000fc80000004009 */
[C---:B------:R-:W-:Y:S01]  /*0f50*/  FADD R10, R8.reuse, -12583039 ;  /* 0xcb40007f080a7421 */ /* 0x040fe20000000000 */
[----:B------:R-:W-:-:S03]  /*0f60*/  SHF.L.U32 R8, R8, 0x17, RZ ;  /* 0x0000001708087819 */ /* 0x000fc600000006ff */
[----:B------:R-:W-:-:S04]  /*0f70*/  FFMA R10, R7, 1.4426950216293334961, -R10 ;  /* 0x3fb8aa3b070a7823 */ /* 0x000fc8000000080a */
[----:B------:R-:W-:-:S04]  /*0f80*/  FFMA R10, R7, 1.925963033500011079e-08, R10 ;  /* 0x32a57060070a7823 */ /* 0x000fc8000000000a */
[----:B------:R-:W1:Y:S02]  /*0f90*/  MUFU.EX2 R7, R10 ;  /* 0x0000000a00077308 */ /* 0x000e640000000800 */
[----:B-1----:R-:W-:-:S04]  /*0fa0*/  FMUL R8, R8, R7 ;  /* 0x0000000708087220 */ /* 0x002fc80000400000 */
[----:B0-----:R-:W-:-:S05]  /*0fb0*/  FFMA R5, R8, R4, R17 ;  /* 0x0000000408057223 */ /* 0x001fca0000000011 */
[----:B------:R0:W-:Y:S01]  /*0fc0*/  STS [R26], R5 ;  /* 0x000000051a007388 */ /* 0x0001e20000000800 */
[----:B------:R-:W-:Y:S06]  /*0fd0*/  BAR.SYNC.DEFER_BLOCKING 0x0 ;  /* 0x0000000000007b1d */ /* 0x000fec0000010000 */
[----:B------:R-:W-:Y:S05]  /*0fe0*/  BRA.U !UP1, `(.L_x_6) ;  /* 0x00000001096c7547 */ /* 0x000fea000b800000 */
[----:B------:R-:W-:Y:S02]  /*0ff0*/  MOV R16, RZ ;  /* 0x000000ff00107202 */ /* 0x000fe40000000f00 */
[----:B------:R-:W-:-:S07]  /*1000*/  MOV R18, RZ ;  /* 0x000000ff00127202 */ /* 0x000fce0000000f00 */
.L_x_7:
[C---:B------:R-:W-:Y:S01]  /*1010*/  LEA R19, R18.reuse, R21, 0x2 ;  /* 0x0000001512137211 */ /* 0x040fe200078e10ff */
[----:B------:R-:W-:-:S04]  /*1020*/  VIADD R18, R18, 0x10 ;  /* 0x0000001012127836 */ /* 0x000fc80000000000 */
[----:B------:R-:W1:Y:S01]  /*1030*/  LDS.128 R12, [R19] ;  /* 0x00000000130c7984 */ /* 0x000e620000000c00 */
[----:B------:R-:W-:-:S03]  /*1040*/  ISETP.NE.AND P0, PT, R18, UR9, PT ;  /* 0x0000000912007c0c */ /* 0x000fc6000bf05270 */
[----:B0-----:R-:W0:Y:S04]  /*1050*/  LDS.128 R4, [R19+0x10] ;  /* 0x0000100013047984 */ /* 0x001e280000000c00 */
[----:B------:R-:W2:Y:S01]  /*1060*/  LDS.128 R8, [R19+0x20] ;  /* 0x0000200013087984 */ /* 0x000ea20000000c00 */
[----:B-1----:R-:W-:-:S04]  /*1070*/  FFMA R12, R17, R12, R16 ;  /* 0x0000000c110c7223 */ /* 0x002fc80000000010 */
[----:B------:R-:W-:-:S04]  /*1080*/  FFMA R13, R17, R13, R12 ;  /* 0x0000000d110d7223 */ /* 0x000fc8000000000c */
[----:B------:R-:W-:-:S04]  /*1090*/  FFMA R14, R17, R14, R13 ;  /* 0x0000000e110e7223 */ /* 0x000fc8000000000d */
[----:B------:R-:W-:-:S04]  /*10a0*/  FFMA R15, R17, R15, R14 ;  /* 0x0000000f110f7223 */ /* 0x000fc8000000000e */
[C---:B0-----:R-:W-:Y:S02]  /*10b0*/  FFMA R4, R17.reuse, R4, R15 ;  /* 0x0000000411047223 */ /* 0x041fe4000000000f */
[----:B------:R-:W0:Y:S02]  /*10c0*/  LDS.128 R12, [R19+0x30] ;  /* 0x00003000130c7984 */ /* 0x000e240000000c00 */
[----:B------:R-:W-:-:S04]  /*10d0*/  FFMA R5, R17, R5, R4 ;  /* 0x0000000511057223 */ /* 0x000fc80000000004 */
[----:B------:R-:W-:-:S04]  /*10e0*/  FFMA R6, R17, R6, R5 ;  /* 0x0000000611067223 */ /* 0x000fc80000000005 */
[----:B------:R-:W-:-:S04]  /*10f0*/  FFMA R7, R17, R7, R6 ;  /* 0x0000000711077223 */ /* 0x000fc80000000006 */
[----:B--2---:R-:W-:-:S04]  /*1100*/  FFMA R8, R17, R8, R7 ;  /* 0x0000000811087223 */ /* 0x004fc80000000007 */
[----:B------:R-:W-:-:S04]  /*1110*/  FFMA R9, R17, R9, R8 ;  /* 0x0000000911097223 */ /* 0x000fc80000000008 */
[----:B------:R-:W-:-:S04]  /*1120*/  FFMA R10, R17, R10, R9 ;  /* 0x0000000a110a7223 */ /* 0x000fc80000000009 */
[----:B------:R-:W-:-:S04]  /*1130*/  FFMA R11, R17, R11, R10 ;  /* 0x0000000b110b7223 */ /* 0x000fc8000000000a */
[----:B0-----:R-:W-:-:S04]  /*1140*/  FFMA R12, R17, R12, R11 ;  /* 0x0000000c110c7223 */ /* 0x001fc8000000000b */
[----:B------:R-:W-:-:S04]  /*1150*/  FFMA R13, R17, R13, R12 ;  /* 0x0000000d110d7223 */ /* 0x000fc8000000000c */
[----:B------:R-:W-:-:S04]  /*1160*/  FFMA R14, R17, R14, R13 ;  /* 0x0000000e110e7223 */ /* 0x000fc8000000000d */
[----:B------:R-:W-:Y:S01]  /*1170*/  FFMA R16, R17, R15, R14 ;  /* 0x0000000f11107223 */ /* 0x000fe2000000000e */
[----:B------:R-:W-:Y:S06]  /*1180*/  @P0 BRA `(.L_x_7) ;  /* 0xfffffffc00a00947 */ /* 0x000fec000383ffff */
[----:B------:R-:W-:-:S07]  /*1190*/  MOV R12, UR9 ;  /* 0x00000009000c7c02 */ /* 0x000fce0008000f00 */
.L_x_6:
[----:B------:R-:W-:Y:S05]  /*11a0*/  BRA.U !UP2, `(.L_x_8) ;  /* 0x000000010a987547 */ /* 0x000fea000b800000 */
[----:B------:R-:W-:Y:S02]  /*11b0*/  UIADD3 UR5, UPT, UPT, UR8, -0x1, URZ ;  /* 0xffffffff08057890 */ /* 0x000fe4000fffe0ff */
[----:B------:R-:W-:Y:S02]  /*11c0*/  UISETP.NE.AND UP2, UPT, UR11, URZ, UPT ;  /* 0x000000ff0b00728c */ /* 0x000fe4000bf45270 */
[----:B------:R-:W-:-:S09]  /*11d0*/  UISETP.GE.U32.AND UP1, UPT, UR5, 0x7, UPT ;  /* 0x000000070500788c */ /* 0x000fd2000bf26070 */
[----:B------:R-:W-:Y:S05]  /*11e0*/  BRA.U !UP1, `(.L_x_9) ;  /* 0x0000000109307547 */ /* 0x000fea000b800000 */
[C---:B------:R-:W-:Y:S02]  /*11f0*/  LEA R13, R12.reuse, R21, 0x2 ;  /* 0x000000150c0d7211 */ /* 0x040fe400078e10ff */
[----:B------:R-:W-:-:S03]  /*1200*/  IADD3 R12, PT, PT, R12, 0x8, RZ ;  /* 0x000000080c0c7810 */ /* 0x000fc60007ffe0ff */
[----:B0-----:R-:W0:Y:S04]  /*1210*/  LDS.128 R4, [R13] ;  /* 0x000000000d047984 */ /* 0x001e280000000c00 */
        /* <DEDUP_REMOVED lines=9> */
.L_x_9:
[----:B------:R-:W-:Y:S05]  /*12b0*/  BRA.U !UP2, `(.L_x_8) ;  /* 0x000000010a547547 */ /* 0x000fea000b800000 */
[----:B------:R-:W-:Y:S02]  /*12c0*/  UIADD3 UR5, UPT, UPT, UR11, -0x1, URZ ;  /* 0xffffffff0b057890 */ /* 0x000fe4000fffe0ff */
[----:B------:R-:W-:Y:S02]  /*12d0*/  UISETP.NE.AND UP2, UPT, UR12, URZ, UPT ;  /* 0x000000ff0c00728c */ /* 0x000fe4000bf45270 */
[----:B------:R-:W-:-:S09]  /*12e0*/  UISETP.GE.U32.AND UP1, UPT, UR5, 0x3, UPT ;  /* 0x000000030500788c */ /* 0x000fd2000bf26070 */
[----:B------:R-:W-:Y:S05]  /*12f0*/  BRA.U !UP1, `(.L_x_10) ;  /* 0x00000001091c7547 */ /* 0x000fea000b800000 */
[C---:B------:R-:W-:Y:S02]  /*1300*/  LEA R4, R12.reuse, R21, 0x2 ;  /* 0x000000150c047211 */ /* 0x040fe400078e10ff */
[----:B------:R-:W-:-:S04]  /*1310*/  IADD3 R12, PT, PT, R12, 0x4, RZ ;  /* 0x000000040c0c7810 */ /* 0x000fc80007ffe0ff */
[----:B0-----:R-:W0:Y:S02]  /*1320*/  LDS.128 R4, [R4] ;  /* 0x0000000004047984 */ /* 0x001e240000000c00 */
[----:B0-----:R-:W-:-:S04]  /*1330*/  FFMA R16, R17, R4, R16 ;  /* 0x0000000411107223 */ /* 0x001fc80000000010 */
[----:B------:R-:W-:-:S04]  /*1340*/  FFMA R5, R17, R5, R16 ;  /* 0x0000000511057223 */ /* 0x000fc80000000010 */
[----:B------:R-:W-:-:S04]  /*1350*/  FFMA R6, R17, R6, R5 ;  /* 0x0000000611067223 */ /* 0x000fc80000000005 */
[----:B------:R-:W-:-:S07]  /*1360*/  FFMA R16, R17, R7, R6 ;  /* 0x0000000711107223 */ /* 0x000fce0000000006 */
.L_x_10:
[----:B------:R-:W-:Y:S05]  /*1370*/  BRA.U !UP2, `(.L_x_8) ;  /* 0x000000010a247547 */ /* 0x000fea000b800000 */
[----:B------:R-:W-:Y:S01]  /*1380*/  LEA R4, R12, R21, 0x2 ;  /* 0x000000150c047211 */ /* 0x000fe200078e10ff */
[----:B------:R-:W-:-:S05]  /*1390*/  UISETP.NE.AND UP1, UPT, UR12, 0x1, UPT ;  /* 0x000000010c00788c */ /* 0x000fca000bf25270 */
[----:B0-----:R-:W0:Y:S02]  /*13a0*/  LDS.128 R4, [R4] ;  /* 0x0000000004047984 */ /* 0x001e240000000c00 */
[----:B0-----:R-:W-:Y:S02]  /*13b0*/  FFMA R16, R17, R4, R16 ;  /* 0x0000000411107223 */ /* 0x001fe40000000010 */
[----:B------:R-:W-:Y:S05]  /*13c0*/  BRA.U !UP1, `(.L_x_8) ;  /* 0x0000000109107547 */ /* 0x000fea000b800000 */
[----:B------:R-:W-:Y:S01]  /*13d0*/  UISETP.NE.AND UP1, UPT, UR12, 0x2, UPT ;  /* 0x000000020c00788c */ /* 0x000fe2000bf25270 */
[----:B------:R-:W-:-:S05]  /*13e0*/  FFMA R16, R17, R5, R16 ;  /* 0x0000000511107223 */ /* 0x000fca0000000010 */
[----:B------:R-:W-:-:S13]  /*13f0*/  PLOP3.LUT P0, PT, PT, PT, UP1, 0x80, 0x8 ;  /* 0x000000000008781c */ /* 0x000fda0003f0f018 */
[----:B------:R-:W-:-:S07]  /*1400*/  @P0 FFMA R16, R17, R6, R16 ;  /* 0x0000000611100223 */ /* 0x000fce0000000010 */
.L_x_8:
[----:B0-----:R-:W0:Y:S02]  /*1410*/  LDS R5, [R27] ;  /* 0x000000001b057984 */ /* 0x001e240000000800 */
[----:B0-----:R-:W-:-:S05]  /*1420*/  FADD R16, R5, R16 ;  /* 0x0000001005107221 */ /* 0x001fca0000000000 */
[----:B------:R1:W-:Y:S01]  /*1430*/  STS [R27], R16 ;  /* 0x000000101b007388 */ /* 0x0003e20000000800 */
[----:B------:R-:W-:Y:S06]  /*1440*/  BAR.SYNC.DEFER_BLOCKING 0x0 ;  /* 0x0000000000007b1d */ /* 0x000fec0000010000 */
[----:B------:R-:W-:Y:S05]  /*1450*/  BRA.U UP0, `(.L_x_11) ;  /* 0xfffffff100c47547 */ /* 0x000fea000b83ffff */
.L_x_0:
[----:B------:R-:W0:Y:S01]  /*1460*/  LDS R2, [R26] ;  /* 0x000000001a027984 */ /* 0x000e220000000800 */
[----:B------:R-:W-:Y:S01]  /*1470*/  BSSY.RECONVERGENT B0, `(.L_x_12) ;  /* 0x000000d000007945 */ /* 0x000fe20003800200 */
[----:B0-----:R-:W-:-:S04]  /*1480*/  IADD3 R4, PT, PT, R2, 0x1800000, RZ ;  /* 0x0180000002047810 */ /* 0x001fc80007ffe0ff */
[----:B------:R-:W-:-:S04]  /*1490*/  LOP3.LUT R4, R4, 0x7f800000, RZ, 0xc0, !PT ;  /* 0x7f80000004047812 */ /* 0x000fc800078ec0ff */
[----:B------:R-:W-:-:S13]  /*14a0*/  ISETP.GT.U32.AND P0, PT, R4, 0x1ffffff, PT ;  /* 0x01ffffff0400780c */ /* 0x000fda0003f04070 */
[----:B------:R-:W-:Y:S05]  /*14b0*/  @P0 BRA `(.L_x_13) ;  /* 0x0000000000100947 */ /* 0x000fea0003800000 */
[----:B------:R-:W-:-:S07]  /*14c0*/  MOV R6, 0x14e0 ;  /* 0x000014e000067802 */ /* 0x000fce0000000f00 */
[----:B-1----:R-:W-:Y:S05]  /*14d0*/  CALL.REL.NOINC `($__internal_0_$__cuda_sm20_rcp_rn_f32_slowpath) ;  /* 0x0000000000c47944 */ /* 0x002fea0003c00000 */
[----:B------:R-:W-:Y:S01]  /*14e0*/  IMAD.MOV.U32 R4, RZ, RZ, R5 ;  /* 0x000000ffff047224 */ /* 0x000fe200078e0005 */
[----:B------:R-:W-:Y:S06]  /*14f0*/  BRA `(.L_x_14) ;  /* 0x0000000000107947 */ /* 0x000fec0003800000 */
.L_x_13:
[----:B------:R-:W0:Y:S02]  /*1500*/  MUFU.RCP R5, R2 ;  /* 0x0000000200057308 */ /* 0x000e240000001000 */
[----:B0-----:R-:W-:-:S04]  /*1510*/  FFMA R4, R2, R5, -1 ;  /* 0xbf80000002047423 */ /* 0x001fc80000000005 */
[----:B------:R-:W-:-:S04]  /*1520*/  FADD.FTZ R4, -R4, -RZ ;  /* 0x800000ff04047221 */ /* 0x000fc80000010100 */
[----:B------:R-:W-:-:S07]  /*1530*/  FFMA R4, R5, R4, R5 ;  /* 0x0000000405047223 */ /* 0x000fce0000000005 */
.L_x_14:
[----:B------:R-:W-:Y:S05]  /*1540*/  BSYNC.RECONVERGENT B0 ;  /* 0x0000000000007941 */ /* 0x000fea0003800200 */
.L_x_12:
[----:B------:R-:W0:Y:S01]  /*1550*/  LDS R5, [R27] ;  /* 0x000000001b057984 */ /* 0x000e220000000800 */
[----:B------:R-:W-:Y:S02]  /*1560*/  MOV R7, 0x3e055027 ;  /* 0x3e05502700077802 */ /* 0x000fe40000000f00 */
[----:B------:R-:W-:Y:S01]  /*1570*/  IADD3 R3, PT, PT, R3, UR10, RZ ;  /* 0x0000000a03037c10 */ /* 0x000fe2000fffe0ff */
[----:B0-----:R-:W-:-:S05]  /*1580*/  FMUL R4, R5, R4 ;  /* 0x0000000405047220 */ /* 0x001fca0000400000 */
[----:B------:R-:W-:Y:S01]  /*1590*/  STS [R27], R4 ;  /* 0x000000041b007388 */ /* 0x000fe20000000800 */
[----:B------:R-:W-:Y:S06]  /*15a0*/  BAR.SYNC.DEFER_BLOCKING 0x0 ;  /* 0x0000000000007b1d */ /* 0x000fec0000010000 */
[----:B------:R-:W0:Y:S04]  /*15b0*/  LDS R2, [R26] ;  /* 0x000000001a027984 */ /* 0x000e280000000800 */
[----:B------:R-:W-:Y:S04]  /*15c0*/  LDS R25, [R25] ;  /* 0x0000000019197984 */ /* 0x000fe80000000800 */
[----:B-1----:R-:W1:Y:S01]  /*15d0*/  LDS R27, [R27] ;  /* 0x000000001b1b7984 */ /* 0x002e620000000800 */
[----:B0-----:R-:W-:-:S04]  /*15e0*/  FSETP.GEU.AND P0, PT, R2, 1.175494350822287508e-38, PT ;  /* 0x008000000200780b */ /* 0x001fc80003f0e000 */
[----:B------:R-:W-:-:S09]  /*15f0*/  FSEL R8, RZ, -23, P0 ;  /* 0xc1b80000ff087808 */ /* 0x000fd20000000000 */
[----:B------:R-:W-:-:S05]  /*1600*/  @!P0 FMUL R2, R2, 8388608 ;  /* 0x4b00000002028820 */ /* 0x000fca0000400000 */
[C---:B------:R-:W-:Y:S02]  /*1610*/  IADD3 R5, PT, PT, R2.reuse, -0x3f2aaaab, RZ ;  /* 0xc0d5555502057810 */ /* 0x040fe40007ffe0ff */
[----:B------:R-:W-:Y:S02]  /*1620*/  ISETP.GT.U32.AND P0, PT, R2, 0x7f7fffff, PT ;  /* 0x7f7fffff0200780c */ /* 0x000fe40003f04070 */
[----:B------:R-:W-:-:S04]  /*1630*/  LOP3.LUT R9, R5, 0xff800000, RZ, 0xc0, !PT ;  /* 0xff80000005097812 */ /* 0x000fc800078ec0ff */
[-C--:B------:R-:W-:Y:S02]  /*1640*/  IADD3 R5, PT, PT, R2, -R9.reuse, RZ ;  /* 0x8000000902057210 */ /* 0x080fe40007ffe0ff */
[----:B------:R-:W-:-:S03]  /*1650*/  I2FP.F32.S32 R9, R9 ;  /* 0x0000000900097245 */ /* 0x000fc60000201400 */
[----:B------:R-:W-:Y:S02]  /*1660*/  FADD R10, R5, -1 ;  /* 0xbf800000050a7421 */ /* 0x000fe40000000000 */
[----:B------:R-:W-:Y:S01]  /*1670*/  FFMA R8, R9, 1.1920928955078125e-07, R8 ;  /* 0x3400000009087823 */ /* 0x000fe20000000008 */
[----:B------:R-:W-:Y:S01]  /*1680*/  MOV R9, 0x7f800000 ;  /* 0x7f80000000097802 */ /* 0x000fe20000000f00 */
[C---:B------:R-:W-:Y:S02]  /*1690*/  FFMA R5, R10.reuse, -R7, 0.14084610342979431152 ;  /* 0x3e1039f60a057423 */ /* 0x040fe40000000807 */
[----:B------:R-:W0:Y:S02]  /*16a0*/  LDC.64 R6, c[0x0][0x398] ;  /* 0x0000e600ff067b82 */ /* 0x000e240000000a00 */
[----:B------:R-:W-:-:S04]  /*16b0*/  FFMA R5, R10, R5, -0.12148627638816833496 ;  /* 0xbdf8cdcc0a057423 */ /* 0x000fc80000000005 */
[----:B------:R-:W-:-:S04]  /*16c0*/  FFMA R5, R10, R5, 0.13980610668659210205 ;  /* 0x3e0f29550a057423 */ /* 0x000fc80000000005 */
[----:B------:R-:W-:-:S04]  /*16d0*/  FFMA R5, R10, R5, -0.16684235632419586182 ;  /* 0xbe2ad8b90a057423 */ /* 0x000fc80000000005 */
[----:B------:R-:W-:-:S04]  /*16e0*/  FFMA R5, R10, R5, 0.20012299716472625732 ;  /* 0x3e4ced0b0a057423 */ /* 0x000fc80000000005 */
[----:B------:R-:W-:-:S04]  /*16f0*/  FFMA R5, R10, R5, -0.24999669194221496582 ;  /* 0xbe7fff220a057423 */ /* 0x000fc80000000005 */
[----:B------:R-:W-:Y:S02]  /*1700*/  FFMA R11, R10, R5, 0.33333182334899902344 ;  /* 0x3eaaaa780a0b7423 */ /* 0x000fe40000000005 */
[----:B------:R-:W2:Y:S01]  /*1710*/  LDC.64 R4, c[0x0][0x3a0] ;  /* 0x0000e800ff047b82 */ /* 0x000ea20000000a00 */
[----:B0-----:R-:W-:-:S04]  /*1720*/  IMAD.WIDE.U32 R6, R0, 0x4, R6 ;  /* 0x0000000400067825 */ /* 0x001fc800078e0006 */
[----:B------:R-:W-:-:S04]  /*1730*/  FFMA R11, R10, R11, -0.5 ;  /* 0xbf0000000a0b7423 */ /* 0x000fc8000000000b */
[C---:B------:R-:W-:Y:S01]  /*1740*/  FMUL R11, R10.reuse, R11 ;  /* 0x0000000b0a0b7220 */ /* 0x040fe20000400000 */
[----:B-1----:R-:W-:Y:S03]  /*1750*/  STG.E desc[UR14][R6.64], R27 ;  /* 0x0000001b06007986 */ /* 0x002fe6000c10190e */
[----:B------:R-:W-:-:S04]  /*1760*/  FFMA R11, R10, R11, R10 ;  /* 0x0000000b0a0b7223 */ /* 0x000fc8000000000a */
[----:B------:R-:W-:Y:S01]  /*1770*/  FFMA R8, R8, 0.69314718246459960938, R11 ;  /* 0x3f31721808087823 */ /* 0x000fe2000000000b */
[C---:B------:R-:W-:Y:S01]  /*1780*/  @P0 FFMA R8, R2.reuse, R9, +INF ;  /* 0x7f80000002080423 */ /* 0x040fe20000000009 */
[----:B------:R-:W-:-:S04]  /*1790*/  FSETP.NEU.AND P0, PT, R2, RZ, PT ;  /* 0x000000ff0200720b */ /* 0x000fc80003f0d000 */
[----:B------:R-:W-:Y:S01]  /*17a0*/  FSEL R8, R8, -INF , P0 ;  /* 0xff80000008087808 */ /* 0x000fe20000000000 */
[----:B--2---:R-:W-:-:S04]  /*17b0*/  IMAD.WIDE.U32 R4, R3, 0x4, R4 ;  /* 0x0000000403047825 */ /* 0x004fc800078e0004 */
[----:B------:R-:W-:-:S05]  /*17c0*/  FADD R25, R25, R8 ;  /* 0x0000000819197221 */ /* 0x000fca0000000000 */
[----:B------:R-:W-:Y:S01]  /*17d0*/  STG.E desc[UR14][R4.64], R25 ;  /* 0x0000001904007986 */ /* 0x000fe2000c10190e */
[----:B------:R-:W-:Y:S05]  /*17e0*/  EXIT ;  /* 0x000000000000794d */ /* 0x000fea0003800000 */
        .weak           $__internal_0_$__cuda_sm20_rcp_rn_f32_slowpath
        .type           $__internal_0_$__cuda_sm20_rcp_rn_f32_slowpath,@function
        .size           $__internal_0_$__cuda_sm20_rcp_rn_f32_slowpath,(.L_x_20 - $__internal_0_$__cuda_sm20_rcp_rn_f32_slowpath)
$__internal_0_$__cuda_sm20_rcp_rn_f32_slowpath:
[----:B------:R-:W-:Y:S01]  /*17f0*/  SHF.L.U32 R4, R2, 0x1, RZ ;  /* 0x0000000102047819 */ /* 0x000fe200000006ff */
[----:B------:R-:W-:Y:S03]  /*1800*/  BSSY.RECONVERGENT B1, `(.L_x_15) ;  /* 0x0000030000017945 */ /* 0x000fe60003800200 */
[----:B------:R-:W-:-:S04]  /*1810*/  SHF.R.U32.HI R4, RZ, 0x18, R4 ;  /* 0x00000018ff047819 */ /* 0x000fc80000011604 */
[----:B------:R-:W-:-:S13]  /*1820*/  ISETP.NE.U32.AND P0, PT, R4, RZ, PT ;  /* 0x000000ff0400720c */ /* 0x000fda0003f05070 */
[----:B------:R-:W-:Y:S05]  /*1830*/  @P0 BRA `(.L_x_16) ;  /* 0x0000000000280947 */ /* 0x000fea0003800000 */
[----:B------:R-:W-:-:S04]  /*1840*/  SHF.L.U32 R4, R2, 0x1, RZ ;  /* 0x0000000102047819 */ /* 0x000fc800000006ff */
[----:B------:R-:W-:-:S13]  /*1850*/  ISETP.NE.AND P0, PT, R4, RZ, PT ;  /* 0x000000ff0400720c */ /* 0x000fda0003f05270 */
[----:B------:R-:W-:Y:S01]  /*1860*/  @P0 FFMA R7, R2, 1.84467440737095516160e+19, RZ ;  /* 0x5f80000002070823 */ /* 0x000fe200000000ff */
[----:B------:R-:W-:Y:S08]  /*1870*/  @!P0 MUFU.RCP R5, R2 ;  /* 0x0000000200058308 */ /* 0x000ff00000001000 */
[----:B------:R-:W0:Y:S02]  /*1880*/  @P0 MUFU.RCP R4, R7 ;  /* 0x0000000700040308 */ /* 0x000e240000001000 */
[----:B0-----:R-:W-:-:S04]  /*1890*/  @P0 FFMA R8, R7, R4, -1 ;  /* 0xbf80000007080423 */ /* 0x001fc80000000004 */
[----:B------:R-:W-:-:S04]  /*18a0*/  @P0 FADD.FTZ R9, -R8, -RZ ;  /* 0x800000ff08090221 */ /* 0x000fc80000010100 */
[----:B------:R-:W-:-:S04]  /*18b0*/  @P0 FFMA R4, R4, R9, R4 ;  /* 0x0000000904040223 */ /* 0x000fc80000000004 */
[----:B------:R-:W-:Y:S01]  /*18c0*/  @P0 FFMA R5, R4, 1.84467440737095516160e+19, RZ ;  /* 0x5f80000004050823 */ /* 0x000fe200000000ff */
[----:B------:R-:W-:Y:S06]  /*18d0*/  BRA `(.L_x_17) ;  /* 0x0000000000887947 */ /* 0x000fec0003800000 */
.L_x_16:
[----:B------:R-:W-:-:S05]  /*18e0*/  VIADD R5, R4, 0xffffff03 ;  /* 0xffffff0304057836 */ /* 0x000fca0000000000 */
[----:B------:R-:W-:-:S13]  /*18f0*/  ISETP.GT.U32.AND P0, PT, R5, 0x1, PT ;  /* 0x000000010500780c */ /* 0x000fda0003f04070 */
[----:B------:R-:W-:Y:S05]  /*1900*/  @P0 BRA `(.L_x_18) ;  /* 0x0000000000780947 */ /* 0x000fea0003800000 */
[----:B------:R-:W-:Y:S01]  /*1910*/  LOP3.LUT R7, R2, 0x7fffff, RZ, 0xc0, !PT ;  /* 0x007fffff02077812 */ /* 0x000fe200078ec0ff */
[----:B------:R-:W-:-:S03]  /*1920*/  HFMA2 R12, -RZ, RZ, 0, 1.78813934326171875e-07 ;  /* 0x00000003ff0c7431 */ /* 0x000fc600000001ff */
[----:B------:R-:W-:-:S04]  /*1930*/  LOP3.LUT R7, R7, 0x3f800000, RZ, 0xfc, !PT ;  /* 0x3f80000007077812 */ /* 0x000fc800078efcff */
[----:B------:R-:W0:Y:S01]  /*1940*/  MUFU.RCP R8, R7 ;  /* 0x0000000700087308 */ /* 0x000e220000001000 */
[----:B------:R-:W-:Y:S01]  /*1950*/  SHF.L.U32 R11, R12, R5, RZ ;  /* 0x000000050c0b7219 */ /* 0x000fe200000006ff */
[----:B0-----:R-:W-:-:S04]  /*1960*/  FFMA R9, R7, R8, -1 ;  /* 0xbf80000007097423 */ /* 0x001fc80000000008 */
[----:B------:R-:W-:-:S04]  /*1970*/  FADD.FTZ R9, -R9, -RZ ;  /* 0x800000ff09097221 */ /* 0x000fc80000010100 */
[CCC-:B------:R-:W-:Y:S01]  /*1980*/  FFMA.RM R10, R8.reuse, R9.reuse, R8.reuse ;  /* 0x00000009080a7223 */ /* 0x1c0fe20000004008 */
[----:B------:R-:W-:-:S04]  /*1990*/  FFMA.RP R9, R8, R9, R8 ;  /* 0x0000000908097223 */ /* 0x000fc80000008008 */
[C---:B------:R-:W-:Y:S02]  /*19a0*/  LOP3.LUT R8, R10.reuse, 0x7fffff, RZ, 0xc0, !PT ;  /* 0x007fffff0a087812 */ /* 0x040fe400078ec0ff */
[----:B------:R-:W-:Y:S02]  /*19b0*/  FSETP.NEU.FTZ.AND P0, PT, R10, R9, PT ;  /* 0x000000090a00720b */ /* 0x000fe40003f1d000 */
[----:B------:R-:W-:Y:S02]  /*19c0*/  LOP3.LUT R8, R8, 0x800000, RZ, 0xfc, !PT ;  /* 0x0080000008087812 */ /* 0x000fe400078efcff */
[----:B------:R-:W-:Y:S02]  /*19d0*/  SEL R9, RZ, 0xffffffff, !P0 ;  /* 0xffffffffff097807 */ /* 0x000fe40004000000 */
[----:B------:R-:W-:Y:S02]  /*19e0*/  LOP3.LUT R10, R11, R8, RZ, 0xc0, !PT ;  /* 0x000000080b0a7212 */ /* 0x000fe400078ec0ff */
[----:B------:R-:W-:-:S02]  /*19f0*/  IADD3 R9, PT, PT, -R9, RZ, RZ ;  /* 0x000000ff09097210 */ /* 0x000fc40007ffe1ff */
[-C--:B------:R-:W-:Y:S02]  /*1a00*/  SHF.R.U32.HI R10, RZ, R5.reuse, R10 ;  /* 0x00000005ff0a7219 */ /* 0x080fe4000001160a */
[----:B------:R-:W-:Y:S02]  /*1a10*/  LOP3.LUT P1, RZ, R9, R5, R8, 0xf8, !PT ;  /* 0x0000000509ff7212 */ /* 0x000fe4000782f808 */
[C---:B------:R-:W-:Y:S02]  /*1a20*/  LOP3.LUT P0, RZ, R10.reuse, 0x1, RZ, 0xc0, !PT ;  /* 0x000000010aff7812 */ /* 0x040fe4000780c0ff */
[----:B------:R-:W-:-:S04]  /*1a30*/  LOP3.LUT P2, RZ, R10, 0x2, RZ, 0xc0, !PT ;  /* 0x000000020aff7812 */ /* 0x000fc8000784c0ff */
[----:B------:R-:W-:Y:S02]  /*1a40*/  PLOP3.LUT P0, PT, P0, P1, P2, 0xe0, 0x0 ;  /* 0x000000000000781c */ /* 0x000fe40000703c20 */
[----:B------:R-:W-:Y:S02]  /*1a50*/  LOP3.LUT P1, RZ, R2, 0x7fffff, RZ, 0xc0, !PT ;  /* 0x007fffff02ff7812 */ /* 0x000fe4000782c0ff */
[----:B------:R-:W-:-:S04]  /*1a60*/  SEL R5, RZ, 0x1, !P0 ;  /* 0x00000001ff057807 */ /* 0x000fc80004000000 */
[----:B------:R-:W-:-:S04]  /*1a70*/  IADD3 R5, PT, PT, -R5, RZ, RZ ;  /* 0x000000ff05057210 */ /* 0x000fc80007ffe1ff */
[----:B------:R-:W-:Y:S02]  /*1a80*/  ISETP.GE.AND P0, PT, R5, RZ, PT ;  /* 0x000000ff0500720c */ /* 0x000fe40003f06270 */
[----:B------:R-:W-:-:S04]  /*1a90*/  IADD3 R5, PT, PT, R4, -0xfc, RZ ;  /* 0xffffff0404057810 */ /* 0x000fc80007ffe0ff */
[----:B------:R-:W-:-:S07]  /*1aa0*/  SHF.R.U32.HI R5, RZ, R5, R8 ;  /* 0x00000005ff057219 */ /* 0x000fce0000011608 */
[----:B------:R-:W-:-:S04]  /*1ab0*/  @!P0 IADD3 R5, PT, PT, R5, 0x1, RZ ;  /* 0x0000000105058810 */ /* 0x000fc80007ffe0ff */
[----:B------:R-:W-:-:S04]  /*1ac0*/  @!P1 SHF.L.U32 R5, R5, 0x1, RZ ;  /* 0x0000000105059819 */ /* 0x000fc800000006ff */
[----:B------:R-:W-:Y:S01]  /*1ad0*/  LOP3.LUT R5, R5, 0x80000000, R2, 0xf8, !PT ;  /* 0x8000000005057812 */ /* 0x000fe200078ef802 */
[----:B------:R-:W-:Y:S06]  /*1ae0*/  BRA `(.L_x_17) ;  /* 0x0000000000047947 */ /* 0x000fec0003800000 */
.L_x_18:
[----:B------:R0:W1:Y:S02]  /*1af0*/  MUFU.RCP R5, R2 ;  /* 0x0000000200057308 */ /* 0x0000640000001000 */
.L_x_17:
[----:B------:R-:W-:Y:S05]  /*1b00*/  BSYNC.RECONVERGENT B1 ;  /* 0x0000000000017941 */ /* 0x000fea0003800200 */
.L_x_15:
[----:B------:R-:W-:-:S04]  /*1b10*/  MOV R7, 0x0 ;  /* 0x0000000000077802 */ /* 0x000fc80000000f00 */
[----:B01----:R-:W-:Y:S05]  /*1b20*/  RET.REL.NODEC R6 `(_Z21FlashAttention_SharedPKfS0_S0_PfS1_iiii) ;  /* 0xffffffe406347950 */ /* 0x003fea0003c3ffff */
.L_x_19:
[----:B------:R-:W-:-:S00]  /*1b30*/  BRA `(.L_x_19) ;  /* 0xfffffffc00fc7947 */ /* 0x000fc0000383ffff */
[----:B------:R-:W-:-:S00]  /*1b40*/  NOP ;  /* 0x0000000000007918 */ /* 0x000fc00000000000 */
        /* <DEDUP_REMOVED lines=11> */
.L_x_20:


//--------------------- .nv.shared._Z21FlashAttention_SharedPKfS0_S0_PfS1_iiii --------------------------
	.section	.nv.shared._Z21FlashAttention_SharedPKfS0_S0_PfS1_iiii,"aw",@nobits
	.sectionflags	@""
	.align	4
.nv.shared._Z21FlashAttention_SharedPKfS0_S0_PfS1_iiii:
	.zero		17664


//--------------------- .nv.shared.reserved.0     --------------------------
	.section	.nv.shared.reserved.0,"aw",@nobits
	.weak		__nv_reservedSMEM_offset_0_alias
	.size		__nv_reservedSMEM_offset_0_alias, 0, 64
	.other		__nv_reservedSMEM_offset_0_alias,@"STO_CUDA_RESERVED_SHARED STV_DEFAULT"
__nv_reservedSMEM_offset_0_alias:
	.zero		0
	.zero		64


//--------------------- .nv.constant0._Z21FlashAttention_SharedPKfS0_S0_PfS1_iiii --------------------------
	.section	.nv.constant0._Z21FlashAttention_SharedPKfS0_S0_PfS1_iiii,"a",@progbits
	.sectionflags	@""
	.align	4
.nv.constant0._Z21FlashAttention_SharedPKfS0_S0_PfS1_iiii:
	.zero		952


//--------------------- SYMBOLS --------------------------

	.type		.nv.reservedSmem.offset0,@object
	.size		.nv.reservedSmem.offset0,0x4
	.type		.nv.reservedSmem.cap,@object
	.size		.nv.reservedSmem.cap,0x4
